	.target	sm_90a

	.elftype	@"ET_EXEC"


//--------------------- .note.nv.tkinfo           --------------------------
	.section	.note.nv.tkinfo,"",@"SHT_NOTE"
	.sectionflags	@"SHF_NOTE_NV_TKINFO"
	.tkinfo
        /*0018*/ 	.word	0x00000002
        /*0030*/ 	.string	""
        /*0030*/ 	.string	"ptxas"
        /*0030*/ 	.string	"Cuda compilation tools, release 13.0, V13.0.88"
        /*0030*/ 	.string	"Build cuda_13.0.r13.0/compiler.36424714_0"
        /*0030*/ 	.string	"-arch sm_90a -m 64 "



//--------------------- .note.nv.cuinfo           --------------------------
	.section	.note.nv.cuinfo,"",@"SHT_NOTE"
	.sectionflags	@"SHF_NOTE_NV_CUINFO"
        /*0018*/ 	.short	0x0002
        /*001a*/ 	.short	0x005a
        /*001c*/ 	.short	0x0082
	.zero		2


//--------------------- .nv.info                  --------------------------
	.section	.nv.info,"",@"SHT_CUDA_INFO"
	.align	4


	//----- nvinfo : EIATTR_REGCOUNT
	.align		4
        /*0000*/ 	.byte	0x04, 0x2f
        /*0002*/ 	.short	(.L_15 - .L_14)
	.align		4
.L_14:
        /*0004*/ 	.word	index@(_ZN7cutlass13device_kernelINS_4gemm6kernel13GemmUniversalIN4cute5tupleIJiiiiEEENS1_10collective13CollectiveMmaINS1_34MainloopSm90TmaGmmaWarpSpecializedILi14ENS5_IJNS4_1CILi2EEENSA_ILi1EEESC_EEENS1_35KernelTmaWarpSpecializedCooperativeEEENS5_IJNSA_ILi128EEESG_NSA_ILi32EEEEEENS_6half_tENS5_IJlSC_lEEESJ_SK_NS4_8TiledMMAINS4_8MMA_AtomIJNS4_4SM904GMMA26MMA_64x128x16_F32F16F16_SSILNSO_5MajorE0ELSQ_0ELNSO_7ScaleInE1ELSR_1EEEEEENS4_6LayoutISD_NS5_IJSC_NSA_ILi0EEESV_EEEEENS5_IJNS4_10UnderscoreESY_SY_EEEEENS4_13SM90_TMA_LOADENS4_14ComposedLayoutINS4_7SwizzleILi2ELi4ELi3EEENS4_18smem_ptr_flag_bitsILi16EEENSU_INS5_IJNSA_ILi8EEESH_EEENS5_IJSH_SC_EEEEEEEvNS4_8identityENS4_23SM90_TMA_LOAD_MULTICASTES1B_vS1C_EENS_8epilogue10collective6detail29Sm90TmaWarpSpecializedAdapterINS1G_15DefaultEpilogueISJ_SK_SK_NS1F_6thread17LinearCombinationISJ_Li1EffLNS1K_9ScaleType4KindE0ELNS_15FloatRoundStyleE2ESJ_EENS1_15EpilogueDefaultEEEEEvvEEEEvNT_6ParamsE)
        /*0008*/ 	.word	0x000000a8


	//----- nvinfo : EIATTR_FRAME_SIZE
	.align		4
.L_15:
        /*000c*/ 	.byte	0x04, 0x11
        /*000e*/ 	.short	(.L_17 - .L_16)
	.align		4
.L_16:
        /*0010*/ 	.word	index@(_ZN7cutlass13device_kernelINS_4gemm6kernel13GemmUniversalIN4cute5tupleIJiiiiEEENS1_10collective13CollectiveMmaINS1_34MainloopSm90TmaGmmaWarpSpecializedILi14ENS5_IJNS4_1CILi2EEENSA_ILi1EEESC_EEENS1_35KernelTmaWarpSpecializedCooperativeEEENS5_IJNSA_ILi128EEESG_NSA_ILi32EEEEEENS_6half_tENS5_IJlSC_lEEESJ_SK_NS4_8TiledMMAINS4_8MMA_AtomIJNS4_4SM904GMMA26MMA_64x128x16_F32F16F16_SSILNSO_5MajorE0ELSQ_0ELNSO_7ScaleInE1ELSR_1EEEEEENS4_6LayoutISD_NS5_IJSC_NSA_ILi0EEESV_EEEEENS5_IJNS4_10UnderscoreESY_SY_EEEEENS4_13SM90_TMA_LOADENS4_14ComposedLayoutINS4_7SwizzleILi2ELi4ELi3EEENS4_18smem_ptr_flag_bitsILi16EEENSU_INS5_IJNSA_ILi8EEESH_EEENS5_IJSH_SC_EEEEEEEvNS4_8identityENS4_23SM90_TMA_LOAD_MULTICASTES1B_vS1C_EENS_8epilogue10collective6detail29Sm90TmaWarpSpecializedAdapterINS1G_15DefaultEpilogueISJ_SK_SK_NS1F_6thread17LinearCombinationISJ_Li1EffLNS1K_9ScaleType4KindE0ELNS_15FloatRoundStyleE2ESJ_EENS1_15EpilogueDefaultEEEEEvvEEEEvNT_6ParamsE)
        /*0014*/ 	.word	0x00000000


	//----- nvinfo : EIATTR_MIN_STACK_SIZE
	.align		4
.L_17:
        /*0018*/ 	.byte	0x04, 0x12
        /*001a*/ 	.short	(.L_19 - .L_18)
	.align		4
.L_18:
        /*001c*/ 	.word	index@(_ZN7cutlass13device_kernelINS_4gemm6kernel13GemmUniversalIN4cute5tupleIJiiiiEEENS1_10collective13CollectiveMmaINS1_34MainloopSm90TmaGmmaWarpSpecializedILi14ENS5_IJNS4_1CILi2EEENSA_ILi1EEESC_EEENS1_35KernelTmaWarpSpecializedCooperativeEEENS5_IJNSA_ILi128EEESG_NSA_ILi32EEEEEENS_6half_tENS5_IJlSC_lEEESJ_SK_NS4_8TiledMMAINS4_8MMA_AtomIJNS4_4SM904GMMA26MMA_64x128x16_F32F16F16_SSILNSO_5MajorE0ELSQ_0ELNSO_7ScaleInE1ELSR_1EEEEEENS4_6LayoutISD_NS5_IJSC_NSA_ILi0EEESV_EEEEENS5_IJNS4_10UnderscoreESY_SY_EEEEENS4_13SM90_TMA_LOADENS4_14ComposedLayoutINS4_7SwizzleILi2ELi4ELi3EEENS4_18smem_ptr_flag_bitsILi16EEENSU_INS5_IJNSA_ILi8EEESH_EEENS5_IJSH_SC_EEEEEEEvNS4_8identityENS4_23SM90_TMA_LOAD_MULTICASTES1B_vS1C_EENS_8epilogue10collective6detail29Sm90TmaWarpSpecializedAdapterINS1G_15DefaultEpilogueISJ_SK_SK_NS1F_6thread17LinearCombinationISJ_Li1EffLNS1K_9ScaleType4KindE0ELNS_15FloatRoundStyleE2ESJ_EENS1_15EpilogueDefaultEEEEEvvEEEEvNT_6ParamsE)
        /*0020*/ 	.word	0x00000000
.L_19:


//--------------------- .nv.compat                --------------------------
	.section	.nv.compat,"",@"SHT_CUDA_COMPAT_INFO"
	.align	4
        /*0000*/ 	.byte	0x02, 0x09, 0x01, 0x00, 0x02, 0x02, 0x04, 0x00, 0x02, 0x05, 0x05, 0x00, 0x03, 0x07, 0x01, 0x01
        /*0010*/ 	.byte	0x02, 0x03, 0x01, 0x00, 0x02, 0x06, 0x01, 0x00, 0x04, 0x0b, 0x08, 0x00, 0x00, 0x00, 0x00, 0x00
        /*0020*/ 	.byte	0x00, 0x00, 0x00, 0x00


//--------------------- .nv.info._ZN7cutlass13device_kernelINS_4gemm6kernel13GemmUniversalIN4cute5tupleIJiiiiEEENS1_10collective13CollectiveMmaINS1_34MainloopSm90TmaGmmaWarpSpecializedILi14ENS5_IJNS4_1CILi2EEENSA_ILi1EEESC_EEENS1_35KernelTmaWarpSpecializedCooperativeEEENS5_IJNSA_ILi128EEESG_NSA_ILi32EEEEEENS_6half_tENS5_IJlSC_lEEESJ_SK_NS4_8TiledMMAINS4_8MMA_AtomIJNS4_4SM904GMMA26MMA_64x128x16_F32F16F16_SSILNSO_5MajorE0ELSQ_0ELNSO_7ScaleInE1ELSR_1EEEEEENS4_6LayoutISD_NS5_IJSC_NSA_ILi0EEESV_EEEEENS5_IJNS4_10UnderscoreESY_SY_EEEEENS4_13SM90_TMA_LOADENS4_14ComposedLayoutINS4_7SwizzleILi2ELi4ELi3EEENS4_18smem_ptr_flag_bitsILi16EEENSU_INS5_IJNSA_ILi8EEESH_EEENS5_IJSH_SC_EEEEEEEvNS4_8identityENS4_23SM90_TMA_LOAD_MULTICASTES1B_vS1C_EENS_8epilogue10collective6detail29Sm90TmaWarpSpecializedAdapterINS1G_15DefaultEpilogueISJ_SK_SK_NS1F_6thread17LinearCombinationISJ_Li1EffLNS1K_9ScaleType4KindE0ELNS_15FloatRoundStyleE2ESJ_EENS1_15EpilogueDefaultEEEEEvvEEEEvNT_6ParamsE --------------------------
	.section	.nv.info._ZN7cutlass13device_kernelINS_4gemm6kernel13GemmUniversalIN4cute5tupleIJiiiiEEENS1_10collective13CollectiveMmaINS1_34MainloopSm90TmaGmmaWarpSpecializedILi14ENS5_IJNS4_1CILi2EEENSA_ILi1EEESC_EEENS1_35KernelTmaWarpSpecializedCooperativeEEENS5_IJNSA_ILi128EEESG_NSA_ILi32EEEEEENS_6half_tENS5_IJlSC_lEEESJ_SK_NS4_8TiledMMAINS4_8MMA_AtomIJNS4_4SM904GMMA26MMA_64x128x16_F32F16F16_SSILNSO_5MajorE0ELSQ_0ELNSO_7ScaleInE1ELSR_1EEEEEENS4_6LayoutISD_NS5_IJSC_NSA_ILi0EEESV_EEEEENS5_IJNS4_10UnderscoreESY_SY_EEEEENS4_13SM90_TMA_LOADENS4_14ComposedLayoutINS4_7SwizzleILi2ELi4ELi3EEENS4_18smem_ptr_flag_bitsILi16EEENSU_INS5_IJNSA_ILi8EEESH_EEENS5_IJSH_SC_EEEEEEEvNS4_8identityENS4_23SM90_TMA_LOAD_MULTICASTES1B_vS1C_EENS_8epilogue10collective6detail29Sm90TmaWarpSpecializedAdapterINS1G_15DefaultEpilogueISJ_SK_SK_NS1F_6thread17LinearCombinationISJ_Li1EffLNS1K_9ScaleType4KindE0ELNS_15FloatRoundStyleE2ESJ_EENS1_15EpilogueDefaultEEEEEvvEEEEvNT_6ParamsE,"",@"SHT_CUDA_INFO"
	.sectionflags	@""
	.align	4


	//----- nvinfo : EIATTR_CUDA_API_VERSION
	.align		4
        /*0000*/ 	.byte	0x04, 0x37
        /*0002*/ 	.short	(.L_21 - .L_20)
.L_20:
        /*0004*/ 	.word	0x00000082


	//----- nvinfo : EIATTR_KPARAM_INFO
	.align		4
.L_21:
        /*0008*/ 	.byte	0x04, 0x17
        /*000a*/ 	.short	(.L_23 - .L_22)
.L_22:
        /*000c*/ 	.word	0x00000000
        /*0010*/ 	.short	0x0000
        /*0012*/ 	.short	0x0070
        /*0014*/ 	.byte	0x00, 0xf0, 0x01, 0x10


	//----- nvinfo : EIATTR_SPARSE_MMA_MASK
	.align		4
.L_23:
        /*0018*/ 	.byte	0x03, 0x50
        /*001a*/ 	.short	0x0000


	//----- nvinfo : EIATTR_MAXREG_COUNT
	.align		4
        /*001c*/ 	.byte	0x03, 0x1b
        /*001e*/ 	.short	0x00a8


	//----- nvinfo : EIATTR_NUM_BARRIERS
	.align		4
        /*0020*/ 	.byte	0x02, 0x4c
        /*0022*/ 	.byte	0x01
	.zero		1


	//----- nvinfo : EIATTR_EXTERNS
	.align		4
        /*0024*/ 	.byte	0x04, 0x0f
        /*0026*/ 	.short	(.L_25 - .L_24)


	//   ....[0]....
	.align		4
.L_24:
        /*0028*/ 	.word	index@(__assertfail)


	//----- nvinfo : EIATTR_MERCURY_ISA_VERSION
	.align		4
.L_25:
        /*002c*/ 	.byte	0x03, 0x5f
        /*002e*/ 	.short	0x0101


	//----- nvinfo : EIATTR_INT_WARP_WIDE_INSTR_OFFSETS
	.align		4
        /*0030*/ 	.byte	0x04, 0x31
        /*0032*/ 	.short	(.L_27 - .L_26)


	//   ....[0]....
.L_26:
        /*0034*/ 	.word	0x000005f0


	//   ....[1]....
        /*0038*/ 	.word	0x00000620


	//   ....[2]....
        /*003c*/ 	.word	0x000007e0


	//----- nvinfo : EIATTR_COOP_GROUP_MASK_REGIDS
	.align		4
.L_27:
        /*0040*/ 	.byte	0x04, 0x29
        /*0042*/ 	.short	(.L_29 - .L_28)


	//   ....[0]....
.L_28:
        /*0044*/ 	.word	0xffffffff


	//   ....[1]....
        /*0048*/ 	.word	0xffffffff


	//   ....[2]....
        /*004c*/ 	.word	0xffffffff


	//   ....[3]....
        /*0050*/ 	.word	0xffffffff


	//   ....[4]....
        /*0054*/ 	.word	0xffffffff


	//   ....[5]....
        /*0058*/ 	.word	0xffffffff


	//----- nvinfo : EIATTR_COOP_GROUP_INSTR_OFFSETS
	.align		4
.L_29:
        /*005c*/ 	.byte	0x04, 0x28
        /*005e*/ 	.short	(.L_31 - .L_30)


	//   ....[0]....
.L_30:
        /*0060*/ 	.word	0x00000060


	//   ....[1]....
        /*0064*/ 	.word	0x00000070


	//   ....[2]....
        /*0068*/ 	.word	0x00000130


	//   ....[3]....
        /*006c*/ 	.word	0x00000440


	//   ....[4]....
        /*0070*/ 	.word	0x00000960


	//   ....[5]....
        /*0074*/ 	.word	0x000013a0


	//----- nvinfo : EIATTR_REG_RECONFIG
	.align		4
.L_31:
        /*0078*/ 	.byte	0x01, 0x54
	.zero		2


	//----- nvinfo : EIATTR_SYSCALL_OFFSETS
	.align		4
        /*007c*/ 	.byte	0x04, 0x46
        /*007e*/ 	.short	(.L_33 - .L_32)


	//   ....[0]....
.L_32:
        /*0080*/ 	.word	0x00001560


	//----- nvinfo : EIATTR_MBARRIER_INSTR_OFFSETS
	.align		4
.L_33:
        /*0084*/ 	.byte	0x04, 0x39
        /*0086*/ 	.short	(.L_35 - .L_34)


	//   ....[0]....
.L_34:
        /*0088*/ 	.word	0x00000250
        /*008c*/ 	.word	0x000000ff
        /*0090*/ 	.word	0x00000000
        /*0094*/ 	.short	0x0100
        /*0096*/ 	.byte	0x08
	.zero		1


	//   ....[1]....
        /*0098*/ 	.word	0x00000260
        /*009c*/ 	.word	0x000000ff
        /*00a0*/ 	.word	0x00000070
        /*00a4*/ 	.short	0x0100
        /*00a6*/ 	.byte	0x08
	.zero		1


	//   ....[2]....
        /*00a8*/ 	.word	0x00000270
        /*00ac*/ 	.word	0x000000ff
        /*00b0*/ 	.word	0x00000008
        /*00b4*/ 	.short	0x0100
        /*00b6*/ 	.byte	0x08
	.zero		1


	//   ....[3]....
        /*00b8*/ 	.word	0x00000280
        /*00bc*/ 	.word	0x000000ff
        /*00c0*/ 	.word	0x00000078
        /*00c4*/ 	.short	0x0100
        /*00c6*/ 	.byte	0x08
	.zero		1


	//   ....[4]....
        /*00c8*/ 	.word	0x00000290
        /*00cc*/ 	.word	0x000000ff
        /*00d0*/ 	.word	0x00000010
        /*00d4*/ 	.short	0x0100
        /*00d6*/ 	.byte	0x08
	.zero		1


	//   ....[5]....
        /*00d8*/ 	.word	0x000002a0
        /*00dc*/ 	.word	0x000000ff
        /*00e0*/ 	.word	0x00000080
        /*00e4*/ 	.short	0x0100
        /*00e6*/ 	.byte	0x08
	.zero		1


	//   ....[6]....
        /*00e8*/ 	.word	0x000002b0
        /*00ec*/ 	.word	0x000000ff
        /*00f0*/ 	.word	0x00000018
        /*00f4*/ 	.short	0x0100
        /*00f6*/ 	.byte	0x08
	.zero		1


	//   ....[7]....
        /*00f8*/ 	.word	0x000002c0
        /*00fc*/ 	.word	0x000000ff
        /*0100*/ 	.word	0x00000088
        /*0104*/ 	.short	0x0100
        /*0106*/ 	.byte	0x08
	.zero		1


	//   ....[8]....
        /*0108*/ 	.word	0x000002d0
        /*010c*/ 	.word	0x000000ff
        /*0110*/ 	.word	0x00000020
        /*0114*/ 	.short	0x0100
        /*0116*/ 	.byte	0x08
	.zero		1


	//   ....[9]....
        /*0118*/ 	.word	0x000002e0
        /*011c*/ 	.word	0x000000ff
        /*0120*/ 	.word	0x00000090
        /*0124*/ 	.short	0x0100
        /*0126*/ 	.byte	0x08
	.zero		1


	//   ....[10]....
        /*0128*/ 	.word	0x000002f0
        /*012c*/ 	.word	0x000000ff
        /*0130*/ 	.word	0x00000028
        /*0134*/ 	.short	0x0100
        /*0136*/ 	.byte	0x08
	.zero		1


	//   ....[11]....
        /*0138*/ 	.word	0x00000300
        /*013c*/ 	.word	0x000000ff
        /*0140*/ 	.word	0x00000098
        /*0144*/ 	.short	0x0100
        /*0146*/ 	.byte	0x08
	.zero		1


	//   ....[12]....
        /*0148*/ 	.word	0x00000310
        /*014c*/ 	.word	0x000000ff
        /*0150*/ 	.word	0x00000030
        /*0154*/ 	.short	0x0100
        /*0156*/ 	.byte	0x08
	.zero		1


	//   ....[13]....
        /*0158*/ 	.word	0x00000320
        /*015c*/ 	.word	0x000000ff
        /*0160*/ 	.word	0x000000a0
        /*0164*/ 	.short	0x0100
        /*0166*/ 	.byte	0x08
	.zero		1


	//   ....[14]....
        /*0168*/ 	.word	0x00000330
        /*016c*/ 	.word	0x000000ff
        /*0170*/ 	.word	0x00000038
        /*0174*/ 	.short	0x0100
        /*0176*/ 	.byte	0x08
	.zero		1


	//   ....[15]....
        /*0178*/ 	.word	0x00000340
        /*017c*/ 	.word	0x000000ff
        /*0180*/ 	.word	0x000000a8
        /*0184*/ 	.short	0x0100
        /*0186*/ 	.byte	0x08
	.zero		1


	//   ....[16]....
        /*0188*/ 	.word	0x00000350
        /*018c*/ 	.word	0x000000ff
        /*0190*/ 	.word	0x00000040
        /*0194*/ 	.short	0x0100
        /*0196*/ 	.byte	0x08
	.zero		1


	//   ....[17]....
        /*0198*/ 	.word	0x00000360
        /*019c*/ 	.word	0x000000ff
        /*01a0*/ 	.word	0x000000b0
        /*01a4*/ 	.short	0x0100
        /*01a6*/ 	.byte	0x08
	.zero		1


	//   ....[18]....
        /*01a8*/ 	.word	0x00000370
        /*01ac*/ 	.word	0x000000ff
        /*01b0*/ 	.word	0x00000048
        /*01b4*/ 	.short	0x0100
        /*01b6*/ 	.byte	0x08
	.zero		1


	//   ....[19]....
        /*01b8*/ 	.word	0x00000380
        /*01bc*/ 	.word	0x000000ff
        /*01c0*/ 	.word	0x000000b8
        /*01c4*/ 	.short	0x0100
        /*01c6*/ 	.byte	0x08
	.zero		1


	//   ....[20]....
        /*01c8*/ 	.word	0x00000390
        /*01cc*/ 	.word	0x000000ff
        /*01d0*/ 	.word	0x00000050
        /*01d4*/ 	.short	0x0100
        /*01d6*/ 	.byte	0x08
	.zero		1


	//   ....[21]....
        /*01d8*/ 	.word	0x000003a0
        /*01dc*/ 	.word	0x000000ff
        /*01e0*/ 	.word	0x000000c0
        /*01e4*/ 	.short	0x0100
        /*01e6*/ 	.byte	0x08
	.zero		1


	//   ....[22]....
        /*01e8*/ 	.word	0x000003b0
        /*01ec*/ 	.word	0x000000ff
        /*01f0*/ 	.word	0x00000058
        /*01f4*/ 	.short	0x0100
        /*01f6*/ 	.byte	0x08
	.zero		1


	//   ....[23]....
        /*01f8*/ 	.word	0x000003c0
        /*01fc*/ 	.word	0x000000ff
        /*0200*/ 	.word	0x000000c8
        /*0204*/ 	.short	0x0100
        /*0206*/ 	.byte	0x08
	.zero		1


	//   ....[24]....
        /*0208*/ 	.word	0x000003d0
        /*020c*/ 	.word	0x000000ff
        /*0210*/ 	.word	0x00000060
        /*0214*/ 	.short	0x0100
        /*0216*/ 	.byte	0x08
	.zero		1


	//   ....[25]....
        /*0218*/ 	.word	0x000003e0
        /*021c*/ 	.word	0x000000ff
        /*0220*/ 	.word	0x000000d0
        /*0224*/ 	.short	0x0100
        /*0226*/ 	.byte	0x08
	.zero		1


	//   ....[26]....
        /*0228*/ 	.word	0x000003f0
        /*022c*/ 	.word	0x000000ff
        /*0230*/ 	.word	0x00000068
        /*0234*/ 	.short	0x0100
        /*0236*/ 	.byte	0x08
	.zero		1


	//   ....[27]....
        /*0238*/ 	.word	0x00000400
        /*023c*/ 	.word	0x000000ff
        /*0240*/ 	.word	0x000000d8
        /*0244*/ 	.short	0x0100
        /*0246*/ 	.byte	0x08
	.zero		1


	//   ....[28]....
        /*0248*/ 	.word	0x00000860
        /*024c*/ 	.word	0x000000ff
        /*0250*/ 	.word	0x000000f0
        /*0254*/ 	.short	0x0100
        /*0256*/ 	.byte	0x06
	.zero		1


	//   ....[29]....
        /*0258*/ 	.word	0x000008f0
        /*025c*/ 	.word	0x000000ff
        /*0260*/ 	.word	0x000000f8
        /*0264*/ 	.short	0x0100
        /*0266*/ 	.byte	0x06
	.zero		1


	//   ....[30]....
        /*0268*/ 	.word	0x00001620
        /*026c*/ 	.word	0x00000003
        /*0270*/ 	.word	0x00000000
        /*0274*/ 	.short	0x010a
        /*0276*/ 	.byte	0x3f
	.zero		1


	//   ....[31]....
        /*0278*/ 	.word	0x00001660
        /*027c*/ 	.word	0x00000003
        /*0280*/ 	.word	0x00000000
        /*0284*/ 	.short	0x010a
        /*0286*/ 	.byte	0x3f
	.zero		1


	//   ....[32]....
        /*0288*/ 	.word	0x00001930
        /*028c*/ 	.word	0x00000005
        /*0290*/ 	.word	0x00000000
        /*0294*/ 	.short	0x010a
        /*0296*/ 	.byte	0x3f
	.zero		1


	//   ....[33]....
        /*0298*/ 	.word	0x00001970
        /*029c*/ 	.word	0x00000005
        /*02a0*/ 	.word	0x00000000
        /*02a4*/ 	.short	0x010a
        /*02a6*/ 	.byte	0x3f
	.zero		1


	//   ....[34]....
        /*02a8*/ 	.word	0x00001ad0
        /*02ac*/ 	.word	0x00000004
        /*02b0*/ 	.word	0x00000000
        /*02b4*/ 	.short	0x0101
        /*02b6*/ 	.byte	0x3f
	.zero		1


	//   ....[35]....
        /*02b8*/ 	.word	0x00001d00
        /*02bc*/ 	.word	0x00000000
        /*02c0*/ 	.word	0x00000000
        /*02c4*/ 	.short	0x0101
        /*02c6*/ 	.byte	0x3f
	.zero		1


	//   ....[36]....
        /*02c8*/ 	.word	0x00007020
        /*02cc*/ 	.word	0x00000017
        /*02d0*/ 	.word	0x00000070
        /*02d4*/ 	.short	0x010a
        /*02d6*/ 	.byte	0x3f
	.zero		1


	//   ....[37]....
        /*02d8*/ 	.word	0x000073c0
        /*02dc*/ 	.word	0x00000003
        /*02e0*/ 	.word	0x000000f8
        /*02e4*/ 	.short	0x0101
        /*02e6*/ 	.byte	0x3f
	.zero		1


	//   ....[38]....
        /*02e8*/ 	.word	0x00007b00
        /*02ec*/ 	.word	0x00000007
        /*02f0*/ 	.word	0x00000000
        /*02f4*/ 	.short	0x010a
        /*02f6*/ 	.byte	0x3f
	.zero		1


	//   ....[39]....
        /*02f8*/ 	.word	0x00007b80
        /*02fc*/ 	.word	0x00000008
        /*0300*/ 	.word	0x00000000
        /*0304*/ 	.short	0x010a
        /*0306*/ 	.byte	0x3f
	.zero		1


	//   ....[40]....
        /*0308*/ 	.word	0x00007c10
        /*030c*/ 	.word	0x00000009
        /*0310*/ 	.word	0x00000000
        /*0314*/ 	.short	0x010a
        /*0316*/ 	.byte	0x3f
	.zero		1


	//   ....[41]....
        /*0318*/ 	.word	0x00007ca0
        /*031c*/ 	.word	0x00000008
        /*0320*/ 	.word	0x00000000
        /*0324*/ 	.short	0x010a
        /*0326*/ 	.byte	0x3f
	.zero		1


	//   ....[42]....
        /*0328*/ 	.word	0x00007d30
        /*032c*/ 	.word	0x00000009
        /*0330*/ 	.word	0x00000000
        /*0334*/ 	.short	0x010a
        /*0336*/ 	.byte	0x3f
	.zero		1


	//   ....[43]....
        /*0338*/ 	.word	0x00007dc0
        /*033c*/ 	.word	0x00000008
        /*0340*/ 	.word	0x00000000
        /*0344*/ 	.short	0x010a
        /*0346*/ 	.byte	0x3f
	.zero		1


	//   ....[44]....
        /*0348*/ 	.word	0x00007e50
        /*034c*/ 	.word	0x00000009
        /*0350*/ 	.word	0x00000000
        /*0354*/ 	.short	0x010a
        /*0356*/ 	.byte	0x3f
	.zero		1


	//   ....[45]....
        /*0358*/ 	.word	0x00007ee0
        /*035c*/ 	.word	0x00000008
        /*0360*/ 	.word	0x00000000
        /*0364*/ 	.short	0x010a
        /*0366*/ 	.byte	0x3f
	.zero		1


	//   ....[46]....
        /*0368*/ 	.word	0x00007f70
        /*036c*/ 	.word	0x00000009
        /*0370*/ 	.word	0x00000000
        /*0374*/ 	.short	0x010a
        /*0376*/ 	.byte	0x3f
	.zero		1


	//   ....[47]....
        /*0378*/ 	.word	0x00008000
        /*037c*/ 	.word	0x00000008
        /*0380*/ 	.word	0x00000000
        /*0384*/ 	.short	0x010a
        /*0386*/ 	.byte	0x3f
	.zero		1


	//   ....[48]....
        /*0388*/ 	.word	0x00008090
        /*038c*/ 	.word	0x00000009
        /*0390*/ 	.word	0x00000000
        /*0394*/ 	.short	0x010a
        /*0396*/ 	.byte	0x3f
	.zero		1


	//   ....[49]....
        /*0398*/ 	.word	0x00008120
        /*039c*/ 	.word	0x00000008
        /*03a0*/ 	.word	0x00000000
        /*03a4*/ 	.short	0x010a
        /*03a6*/ 	.byte	0x3f
	.zero		1


	//   ....[50]....
        /*03a8*/ 	.word	0x000081b0
        /*03ac*/ 	.word	0x0000000b
        /*03b0*/ 	.word	0x00000000
        /*03b4*/ 	.short	0x010a
        /*03b6*/ 	.byte	0x3f
	.zero		1


	//   ....[51]....
        /*03b8*/ 	.word	0x00008240
        /*03bc*/ 	.word	0x00000003
        /*03c0*/ 	.word	0x00000000
        /*03c4*/ 	.short	0x010a
        /*03c6*/ 	.byte	0x3f
	.zero		1


	//   ....[52]....
        /*03c8*/ 	.word	0x000082a0
        /*03cc*/ 	.word	0x00000003
        /*03d0*/ 	.word	0x00000000
        /*03d4*/ 	.short	0x010a
        /*03d6*/ 	.byte	0x3f
	.zero		1


	//   ....[53]....
        /*03d8*/ 	.word	0x000082f0
        /*03dc*/ 	.word	0x00000005
        /*03e0*/ 	.word	0x00000000
        /*03e4*/ 	.short	0x010a
        /*03e6*/ 	.byte	0x3f
	.zero		1


	//   ....[54]....
        /*03e8*/ 	.word	0x000083c0
        /*03ec*/ 	.word	0x00000017
        /*03f0*/ 	.word	0x00000070
        /*03f4*/ 	.short	0x010a
        /*03f6*/ 	.byte	0x3f
	.zero		1


	//   ....[55]....
        /*03f8*/ 	.word	0x00008490
        /*03fc*/ 	.word	0x00000007
        /*0400*/ 	.word	0x00000000
        /*0404*/ 	.short	0x010a
        /*0406*/ 	.byte	0x3f
	.zero		1


	//   ....[56]....
        /*0408*/ 	.word	0x000084e0
        /*040c*/ 	.word	0x00000008
        /*0410*/ 	.word	0x00000000
        /*0414*/ 	.short	0x010a
        /*0416*/ 	.byte	0x3f
	.zero		1


	//   ....[57]....
        /*0418*/ 	.word	0x00008530
        /*041c*/ 	.word	0x00000009
        /*0420*/ 	.word	0x00000000
        /*0424*/ 	.short	0x010a
        /*0426*/ 	.byte	0x3f
	.zero		1


	//   ....[58]....
        /*0428*/ 	.word	0x00008580
        /*042c*/ 	.word	0x00000008
        /*0430*/ 	.word	0x00000000
        /*0434*/ 	.short	0x010a
        /*0436*/ 	.byte	0x3f
	.zero		1


	//   ....[59]....
        /*0438*/ 	.word	0x000085d0
        /*043c*/ 	.word	0x00000009
        /*0440*/ 	.word	0x00000000
        /*0444*/ 	.short	0x010a
        /*0446*/ 	.byte	0x3f
	.zero		1


	//   ....[60]....
        /*0448*/ 	.word	0x00008620
        /*044c*/ 	.word	0x00000008
        /*0450*/ 	.word	0x00000000
        /*0454*/ 	.short	0x010a
        /*0456*/ 	.byte	0x3f
	.zero		1


	//   ....[61]....
        /*0458*/ 	.word	0x00008670
        /*045c*/ 	.word	0x00000009
        /*0460*/ 	.word	0x00000000
        /*0464*/ 	.short	0x010a
        /*0466*/ 	.byte	0x3f
	.zero		1


	//   ....[62]....
        /*0468*/ 	.word	0x000086c0
        /*046c*/ 	.word	0x00000008
        /*0470*/ 	.word	0x00000000
        /*0474*/ 	.short	0x010a
        /*0476*/ 	.byte	0x3f
	.zero		1


	//   ....[63]....
        /*0478*/ 	.word	0x00008710
        /*047c*/ 	.word	0x00000009
        /*0480*/ 	.word	0x00000000
        /*0484*/ 	.short	0x010a
        /*0486*/ 	.byte	0x3f
	.zero		1


	//   ....[64]....
        /*0488*/ 	.word	0x00008760
        /*048c*/ 	.word	0x00000008
        /*0490*/ 	.word	0x00000000
        /*0494*/ 	.short	0x010a
        /*0496*/ 	.byte	0x3f
	.zero		1


	//   ....[65]....
        /*0498*/ 	.word	0x000087b0
        /*049c*/ 	.word	0x00000009
        /*04a0*/ 	.word	0x00000000
        /*04a4*/ 	.short	0x010a
        /*04a6*/ 	.byte	0x3f
	.zero		1


	//   ....[66]....
        /*04a8*/ 	.word	0x00008800
        /*04ac*/ 	.word	0x00000008
        /*04b0*/ 	.word	0x00000000
        /*04b4*/ 	.short	0x010a
        /*04b6*/ 	.byte	0x3f
	.zero		1


	//   ....[67]....
        /*04b8*/ 	.word	0x00008850
        /*04bc*/ 	.word	0x0000000b
        /*04c0*/ 	.word	0x00000000
        /*04c4*/ 	.short	0x010a
        /*04c6*/ 	.byte	0x3f
	.zero		1


	//----- nvinfo : EIATTR_NUM_MBARRIERS
	.align		4
.L_35:
        /*04c8*/ 	.byte	0x03, 0x38
        /*04ca*/ 	.short	0x001e


	//----- nvinfo : EIATTR_EXIT_INSTR_OFFSETS
	.align		4
        /*04cc*/ 	.byte	0x04, 0x1c
        /*04ce*/ 	.short	(.L_37 - .L_36)


	//   ....[0]....
.L_36:
        /*04d0*/ 	.word	0x00000ac0


	//   ....[1]....
        /*04d4*/ 	.word	0x000012d0


	//   ....[2]....
        /*04d8*/ 	.word	0x00006730


	//   ....[3]....
        /*04dc*/ 	.word	0x00006c90


	//   ....[4]....
        /*04e0*/ 	.word	0x00008290


	//----- nvinfo : EIATTR_MAX_THREADS
	.align		4
.L_37:
        /*04e4*/ 	.byte	0x04, 0x05
        /*04e6*/ 	.short	(.L_39 - .L_38)
.L_38:
        /*04e8*/ 	.word	0x00000180
        /*04ec*/ 	.word	0x00000001
        /*04f0*/ 	.word	0x00000001


	//----- nvinfo : EIATTR_CRS_STACK_SIZE
	.align		4
.L_39:
        /*04f4*/ 	.byte	0x04, 0x1e
        /*04f6*/ 	.short	(.L_41 - .L_40)
.L_40:
        /*04f8*/ 	.word	0x00000000


	//----- nvinfo : EIATTR_CBANK_PARAM_SIZE
	.align		4
.L_41:
        /*04fc*/ 	.byte	0x03, 0x19
        /*04fe*/ 	.short	0x0470


	//----- nvinfo : EIATTR_PARAM_CBANK
	.align		4
        /*0500*/ 	.byte	0x04, 0x0a
        /*0502*/ 	.short	(.L_43 - .L_42)
	.align		4
.L_42:
        /*0504*/ 	.word	index@(.nv.constant0._ZN7cutlass13device_kernelINS_4gemm6kernel13GemmUniversalIN4cute5tupleIJiiiiEEENS1_10collective13CollectiveMmaINS1_34MainloopSm90TmaGmmaWarpSpecializedILi14ENS5_IJNS4_1CILi2EEENSA_ILi1EEESC_EEENS1_35KernelTmaWarpSpecializedCooperativeEEENS5_IJNSA_ILi128EEESG_NSA_ILi32EEEEEENS_6half_tENS5_IJlSC_lEEESJ_SK_NS4_8TiledMMAINS4_8MMA_AtomIJNS4_4SM904GMMA26MMA_64x128x16_F32F16F16_SSILNSO_5MajorE0ELSQ_0ELNSO_7ScaleInE1ELSR_1EEEEEENS4_6LayoutISD_NS5_IJSC_NSA_ILi0EEESV_EEEEENS5_IJNS4_10UnderscoreESY_SY_EEEEENS4_13SM90_TMA_LOADENS4_14ComposedLayoutINS4_7SwizzleILi2ELi4ELi3EEENS4_18smem_ptr_flag_bitsILi16EEENSU_INS5_IJNSA_ILi8EEESH_EEENS5_IJSH_SC_EEEEEEEvNS4_8identityENS4_23SM90_TMA_LOAD_MULTICASTES1B_vS1C_EENS_8epilogue10collective6detail29Sm90TmaWarpSpecializedAdapterINS1G_15DefaultEpilogueISJ_SK_SK_NS1F_6thread17LinearCombinationISJ_Li1EffLNS1K_9ScaleType4KindE0ELNS_15FloatRoundStyleE2ESJ_EENS1_15EpilogueDefaultEEEEEvvEEEEvNT_6ParamsE)
        /*0508*/ 	.short	0x0210
        /*050a*/ 	.short	0x0470


	//----- nvinfo : EIATTR_SW_WAR
	.align		4
.L_43:
        /*050c*/ 	.byte	0x04, 0x36
        /*050e*/ 	.short	(.L_45 - .L_44)
.L_44:
        /*0510*/ 	.word	0x00000008
.L_45:


//--------------------- .nv.callgraph             --------------------------
	.section	.nv.callgraph,"",@"SHT_CUDA_CALLGRAPH"
	.align	4
	.sectionentsize	8
	.align		4
        /*0000*/ 	.word	0x00000000
	.align		4
        /*0004*/ 	.word	0xffffffff
	.align		4
        /*0008*/ 	.word	index@(_ZN7cutlass13device_kernelINS_4gemm6kernel13GemmUniversalIN4cute5tupleIJiiiiEEENS1_10collective13CollectiveMmaINS1_34MainloopSm90TmaGmmaWarpSpecializedILi14ENS5_IJNS4_1CILi2EEENSA_ILi1EEESC_EEENS1_35KernelTmaWarpSpecializedCooperativeEEENS5_IJNSA_ILi128EEESG_NSA_ILi32EEEEEENS_6half_tENS5_IJlSC_lEEESJ_SK_NS4_8TiledMMAINS4_8MMA_AtomIJNS4_4SM904GMMA26MMA_64x128x16_F32F16F16_SSILNSO_5MajorE0ELSQ_0ELNSO_7ScaleInE1ELSR_1EEEEEENS4_6LayoutISD_NS5_IJSC_NSA_ILi0EEESV_EEEEENS5_IJNS4_10UnderscoreESY_SY_EEEEENS4_13SM90_TMA_LOADENS4_14ComposedLayoutINS4_7SwizzleILi2ELi4ELi3EEENS4_18smem_ptr_flag_bitsILi16EEENSU_INS5_IJNSA_ILi8EEESH_EEENS5_IJSH_SC_EEEEEEEvNS4_8identityENS4_23SM90_TMA_LOAD_MULTICASTES1B_vS1C_EENS_8epilogue10collective6detail29Sm90TmaWarpSpecializedAdapterINS1G_15DefaultEpilogueISJ_SK_SK_NS1F_6thread17LinearCombinationISJ_Li1EffLNS1K_9ScaleType4KindE0ELNS_15FloatRoundStyleE2ESJ_EENS1_15EpilogueDefaultEEEEEvvEEEEvNT_6ParamsE)
	.align		4
        /*000c*/ 	.word	index@(__assertfail)
	.align		4
        /*0010*/ 	.word	0x00000000
	.align		4
        /*0014*/ 	.word	0xfffffffe
	.align		4
        /*0018*/ 	.word	0x00000000
	.align		4
        /*001c*/ 	.word	0xfffffffd
	.align		4
        /*0020*/ 	.word	0x00000000
	.align		4
        /*0024*/ 	.word	0xfffffffc


//--------------------- .nv.constant4             --------------------------
	.section	.nv.constant4,"a",@progbits
	.align	8
	.align		8
.nv.constant4:
        /*0000*/ 	.dword	__assertfail
	.align		8
        /*0008*/ 	.dword	__unnamed_1
	.align		8
        /*0010*/ 	.dword	_ZN40_INTERNAL_e06d3418_4_k_cu_4d745ecb_315964cuda3std3__45__cpo5beginE
	.align		8
        /*0018*/ 	.dword	_ZN40_INTERNAL_e06d3418_4_k_cu_4d745ecb_315964cuda3std3__45__cpo3endE
	.align		8
        /*0020*/ 	.dword	_ZN40_INTERNAL_e06d3418_4_k_cu_4d745ecb_315964cuda3std3__45__cpo6cbeginE
	.align		8
        /*0028*/ 	.dword	_ZN40_INTERNAL_e06d3418_4_k_cu_4d745ecb_315964cuda3std3__45__cpo4cendE
	.align		8
        /*0030*/ 	.dword	_ZN40_INTERNAL_e06d3418_4_k_cu_4d745ecb_315964cuda3std3__442_GLOBAL__N__e06d3418_4_k_cu_4d745ecb_315966ignoreE
	.align		8
        /*0038*/ 	.dword	_ZN40_INTERNAL_e06d3418_4_k_cu_4d745ecb_315964cuda3std3__419piecewise_constructE
	.align		8
        /*0040*/ 	.dword	_ZN40_INTERNAL_e06d3418_4_k_cu_4d745ecb_315964cuda3std3__48in_placeE
	.align		8
        /*0048*/ 	.dword	_ZN40_INTERNAL_e06d3418_4_k_cu_4d745ecb_315964cuda3std6ranges3__45__cpo4swapE
	.align		8
        /*0050*/ 	.dword	_ZN40_INTERNAL_e06d3418_4_k_cu_4d745ecb_315964cuda3std6ranges3__45__cpo9iter_moveE
	.align		8
        /*0058*/ 	.dword	_ZN40_INTERNAL_e06d3418_4_k_cu_4d745ecb_315964cute7productE
	.align		8
        /*0060*/ 	.dword	_ZN40_INTERNAL_e06d3418_4_k_cu_4d745ecb_315964cute1_E
	.align		8
        /*0068*/ 	.dword	$str$22
	.align		8
        /*0070*/ 	.dword	$str$23


//--------------------- .text._ZN7cutlass13device_kernelINS_4gemm6kernel13GemmUniversalIN4cute5tupleIJiiiiEEENS1_10collective13CollectiveMmaINS1_34MainloopSm90TmaGmmaWarpSpecializedILi14ENS5_IJNS4_1CILi2EEENSA_ILi1EEESC_EEENS1_35KernelTmaWarpSpecializedCooperativeEEENS5_IJNSA_ILi128EEESG_NSA_ILi32EEEEEENS_6half_tENS5_IJlSC_lEEESJ_SK_NS4_8TiledMMAINS4_8MMA_AtomIJNS4_4SM904GMMA26MMA_64x128x16_F32F16F16_SSILNSO_5MajorE0ELSQ_0ELNSO_7ScaleInE1ELSR_1EEEEEENS4_6LayoutISD_NS5_IJSC_NSA_ILi0EEESV_EEEEENS5_IJNS4_10UnderscoreESY_SY_EEEEENS4_13SM90_TMA_LOADENS4_14ComposedLayoutINS4_7SwizzleILi2ELi4ELi3EEENS4_18smem_ptr_flag_bitsILi16EEENSU_INS5_IJNSA_ILi8EEESH_EEENS5_IJSH_SC_EEEEEEEvNS4_8identityENS4_23SM90_TMA_LOAD_MULTICASTES1B_vS1C_EENS_8epilogue10collective6detail29Sm90TmaWarpSpecializedAdapterINS1G_15DefaultEpilogueISJ_SK_SK_NS1F_6thread17LinearCombinationISJ_Li1EffLNS1K_9ScaleType4KindE0ELNS_15FloatRoundStyleE2ESJ_EENS1_15EpilogueDefaultEEEEEvvEEEEvNT_6ParamsE --------------------------
	.section	.text._ZN7cutlass13device_kernelINS_4gemm6kernel13GemmUniversalIN4cute5tupleIJiiiiEEENS1_10collective13CollectiveMmaINS1_34MainloopSm90TmaGmmaWarpSpecializedILi14ENS5_IJNS4_1CILi2EEENSA_ILi1EEESC_EEENS1_35KernelTmaWarpSpecializedCooperativeEEENS5_IJNSA_ILi128EEESG_NSA_ILi32EEEEEENS_6half_tENS5_IJlSC_lEEESJ_SK_NS4_8TiledMMAINS4_8MMA_AtomIJNS4_4SM904GMMA26MMA_64x128x16_F32F16F16_SSILNSO_5MajorE0ELSQ_0ELNSO_7ScaleInE1ELSR_1EEEEEENS4_6LayoutISD_NS5_IJSC_NSA_ILi0EEESV_EEEEENS5_IJNS4_10UnderscoreESY_SY_EEEEENS4_13SM90_TMA_LOADENS4_14ComposedLayoutINS4_7SwizzleILi2ELi4ELi3EEENS4_18smem_ptr_flag_bitsILi16EEENSU_INS5_IJNSA_ILi8EEESH_EEENS5_IJSH_SC_EEEEEEEvNS4_8identityENS4_23SM90_TMA_LOAD_MULTICASTES1B_vS1C_EENS_8epilogue10collective6detail29Sm90TmaWarpSpecializedAdapterINS1G_15DefaultEpilogueISJ_SK_SK_NS1F_6thread17LinearCombinationISJ_Li1EffLNS1K_9ScaleType4KindE0ELNS_15FloatRoundStyleE2ESJ_EENS1_15EpilogueDefaultEEEEEvvEEEEvNT_6ParamsE,"ax",@progbits
	.align	128
.text._ZN7cutlass13device_kernelINS_4gemm6kernel13GemmUniversalIN4cute5tupleIJiiiiEEENS1_10collective13CollectiveMmaINS1_34MainloopSm90TmaGmmaWarpSpecializedILi14ENS5_IJNS4_1CILi2EEENSA_ILi1EEESC_EEENS1_35KernelTmaWarpSpecializedCooperativeEEENS5_IJNSA_ILi128EEESG_NSA_ILi32EEEEEENS_6half_tENS5_IJlSC_lEEESJ_SK_NS4_8TiledMMAINS4_8MMA_AtomIJNS4_4SM904GMMA26MMA_64x128x16_F32F16F16_SSILNSO_5MajorE0ELSQ_0ELNSO_7ScaleInE1ELSR_1EEEEEENS4_6LayoutISD_NS5_IJSC_NSA_ILi0EEESV_EEEEENS5_IJNS4_10UnderscoreESY_SY_EEEEENS4_13SM90_TMA_LOADENS4_14ComposedLayoutINS4_7SwizzleILi2ELi4ELi3EEENS4_18smem_ptr_flag_bitsILi16EEENSU_INS5_IJNSA_ILi8EEESH_EEENS5_IJSH_SC_EEEEEEEvNS4_8identityENS4_23SM90_TMA_LOAD_MULTICASTES1B_vS1C_EENS_8epilogue10collective6detail29Sm90TmaWarpSpecializedAdapterINS1G_15DefaultEpilogueISJ_SK_SK_NS1F_6thread17LinearCombinationISJ_Li1EffLNS1K_9ScaleType4KindE0ELNS_15FloatRoundStyleE2ESJ_EENS1_15EpilogueDefaultEEEEEvvEEEEvNT_6ParamsE:
        .type           _ZN7cutlass13device_kernelINS_4gemm6kernel13GemmUniversalIN4cute5tupleIJiiiiEEENS1_10collective13CollectiveMmaINS1_34MainloopSm90TmaGmmaWarpSpecializedILi14ENS5_IJNS4_1CILi2EEENSA_ILi1EEESC_EEENS1_35KernelTmaWarpSpecializedCooperativeEEENS5_IJNSA_ILi128EEESG_NSA_ILi32EEEEEENS_6half_tENS5_IJlSC_lEEESJ_SK_NS4_8TiledMMAINS4_8MMA_AtomIJNS4_4SM904GMMA26MMA_64x128x16_F32F16F16_SSILNSO_5MajorE0ELSQ_0ELNSO_7ScaleInE1ELSR_1EEEEEENS4_6LayoutISD_NS5_IJSC_NSA_ILi0EEESV_EEEEENS5_IJNS4_10UnderscoreESY_SY_EEEEENS4_13SM90_TMA_LOADENS4_14ComposedLayoutINS4_7SwizzleILi2ELi4ELi3EEENS4_18smem_ptr_flag_bitsILi16EEENSU_INS5_IJNSA_ILi8EEESH_EEENS5_IJSH_SC_EEEEEEEvNS4_8identityENS4_23SM90_TMA_LOAD_MULTICASTES1B_vS1C_EENS_8epilogue10collective6detail29Sm90TmaWarpSpecializedAdapterINS1G_15DefaultEpilogueISJ_SK_SK_NS1F_6thread17LinearCombinationISJ_Li1EffLNS1K_9ScaleType4KindE0ELNS_15FloatRoundStyleE2ESJ_EENS1_15EpilogueDefaultEEEEEvvEEEEvNT_6ParamsE,@function
        .size           _ZN7cutlass13device_kernelINS_4gemm6kernel13GemmUniversalIN4cute5tupleIJiiiiEEENS1_10collective13CollectiveMmaINS1_34MainloopSm90TmaGmmaWarpSpecializedILi14ENS5_IJNS4_1CILi2EEENSA_ILi1EEESC_EEENS1_35KernelTmaWarpSpecializedCooperativeEEENS5_IJNSA_ILi128EEESG_NSA_ILi32EEEEEENS_6half_tENS5_IJlSC_lEEESJ_SK_NS4_8TiledMMAINS4_8MMA_AtomIJNS4_4SM904GMMA26MMA_64x128x16_F32F16F16_SSILNSO_5MajorE0ELSQ_0ELNSO_7ScaleInE1ELSR_1EEEEEENS4_6LayoutISD_NS5_IJSC_NSA_ILi0EEESV_EEEEENS5_IJNS4_10UnderscoreESY_SY_EEEEENS4_13SM90_TMA_LOADENS4_14ComposedLayoutINS4_7SwizzleILi2ELi4ELi3EEENS4_18smem_ptr_flag_bitsILi16EEENSU_INS5_IJNSA_ILi8EEESH_EEENS5_IJSH_SC_EEEEEEEvNS4_8identityENS4_23SM90_TMA_LOAD_MULTICASTES1B_vS1C_EENS_8epilogue10collective6detail29Sm90TmaWarpSpecializedAdapterINS1G_15DefaultEpilogueISJ_SK_SK_NS1F_6thread17LinearCombinationISJ_Li1EffLNS1K_9ScaleType4KindE0ELNS_15FloatRoundStyleE2ESJ_EENS1_15EpilogueDefaultEEEEEvvEEEEvNT_6ParamsE,(.L_x_220 - _ZN7cutlass13device_kernelINS_4gemm6kernel13GemmUniversalIN4cute5tupleIJiiiiEEENS1_10collective13CollectiveMmaINS1_34MainloopSm90TmaGmmaWarpSpecializedILi14ENS5_IJNS4_1CILi2EEENSA_ILi1EEESC_EEENS1_35KernelTmaWarpSpecializedCooperativeEEENS5_IJNSA_ILi128EEESG_NSA_ILi32EEEEEENS_6half_tENS5_IJlSC_lEEESJ_SK_NS4_8TiledMMAINS4_8MMA_AtomIJNS4_4SM904GMMA26MMA_64x128x16_F32F16F16_SSILNSO_5MajorE0ELSQ_0ELNSO_7ScaleInE1ELSR_1EEEEEENS4_6LayoutISD_NS5_IJSC_NSA_ILi0EEESV_EEEEENS5_IJNS4_10UnderscoreESY_SY_EEEEENS4_13SM90_TMA_LOADENS4_14ComposedLayoutINS4_7SwizzleILi2ELi4ELi3EEENS4_18smem_ptr_flag_bitsILi16EEENSU_INS5_IJNSA_ILi8EEESH_EEENS5_IJSH_SC_EEEEEEEvNS4_8identityENS4_23SM90_TMA_LOAD_MULTICASTES1B_vS1C_EENS_8epilogue10collective6detail29Sm90TmaWarpSpecializedAdapterINS1G_15DefaultEpilogueISJ_SK_SK_NS1F_6thread17LinearCombinationISJ_Li1EffLNS1K_9ScaleType4KindE0ELNS_15FloatRoundStyleE2ESJ_EENS1_15EpilogueDefaultEEEEEvvEEEEvNT_6ParamsE)
        .other          _ZN7cutlass13device_kernelINS_4gemm6kernel13GemmUniversalIN4cute5tupleIJiiiiEEENS1_10collective13CollectiveMmaINS1_34MainloopSm90TmaGmmaWarpSpecializedILi14ENS5_IJNS4_1CILi2EEENSA_ILi1EEESC_EEENS1_35KernelTmaWarpSpecializedCooperativeEEENS5_IJNSA_ILi128EEESG_NSA_ILi32EEEEEENS_6half_tENS5_IJlSC_lEEESJ_SK_NS4_8TiledMMAINS4_8MMA_AtomIJNS4_4SM904GMMA26MMA_64x128x16_F32F16F16_SSILNSO_5MajorE0ELSQ_0ELNSO_7ScaleInE1ELSR_1EEEEEENS4_6LayoutISD_NS5_IJSC_NSA_ILi0EEESV_EEEEENS5_IJNS4_10UnderscoreESY_SY_EEEEENS4_13SM90_TMA_LOADENS4_14ComposedLayoutINS4_7SwizzleILi2ELi4ELi3EEENS4_18smem_ptr_flag_bitsILi16EEENSU_INS5_IJNSA_ILi8EEESH_EEENS5_IJSH_SC_EEEEEEEvNS4_8identityENS4_23SM90_TMA_LOAD_MULTICASTES1B_vS1C_EENS_8epilogue10collective6detail29Sm90TmaWarpSpecializedAdapterINS1G_15DefaultEpilogueISJ_SK_SK_NS1F_6thread17LinearCombinationISJ_Li1EffLNS1K_9ScaleType4KindE0ELNS_15FloatRoundStyleE2ESJ_EENS1_15EpilogueDefaultEEEEEvvEEEEvNT_6ParamsE,@"STO_CUDA_ENTRY STV_DEFAULT"
_ZN7cutlass13device_kernelINS_4gemm6kernel13GemmUniversalIN4cute5tupleIJiiiiEEENS1_10collective13CollectiveMmaINS1_34MainloopSm90TmaGmmaWarpSpecializedILi14ENS5_IJNS4_1CILi2EEENSA_ILi1EEESC_EEENS1_35KernelTmaWarpSpecializedCooperativeEEENS5_IJNSA_ILi128EEESG_NSA_ILi32EEEEEENS_6half_tENS5_IJlSC_lEEESJ_SK_NS4_8TiledMMAINS4_8MMA_AtomIJNS4_4SM904GMMA26MMA_64x128x16_F32F16F16_SSILNSO_5MajorE0ELSQ_0ELNSO_7ScaleInE1ELSR_1EEEEEENS4_6LayoutISD_NS5_IJSC_NSA_ILi0EEESV_EEEEENS5_IJNS4_10UnderscoreESY_SY_EEEEENS4_13SM90_TMA_LOADENS4_14ComposedLayoutINS4_7SwizzleILi2ELi4ELi3EEENS4_18smem_ptr_flag_bitsILi16EEENSU_INS5_IJNSA_ILi8EEESH_EEENS5_IJSH_SC_EEEEEEEvNS4_8identityENS4_23SM90_TMA_LOAD_MULTICASTES1B_vS1C_EENS_8epilogue10collective6detail29Sm90TmaWarpSpecializedAdapterINS1G_15DefaultEpilogueISJ_SK_SK_NS1F_6thread17LinearCombinationISJ_Li1EffLNS1K_9ScaleType4KindE0ELNS_15FloatRoundStyleE2ESJ_EENS1_15EpilogueDefaultEEEEEvvEEEEvNT_6ParamsE:
[----:B------:R-:W0:Y:S01]  /*0000*/  LDC R1, c[0x0][0x28] ;  /* 0x00000a00ff017b82 */ /* 0x000e220000000800 */
[----:B------:R-:W1:Y:S01]  /*0010*/  S2R R18, SR_TID.X ;  /* 0x0000000000127919 */ /* 0x000e620000002100 */
[----:B------:R-:W-:Y:S01]  /*0020*/  ELECT P0, URZ, PT ;  /* 0x00000000003f782f */ /* 0x000fe20003800000 */
[----:B------:R-:W-:Y:S01]  /*0030*/  BSSY B0, `(.L_x_0) ;  /* 0x000000f000007945 */ /* 0x000fe20003800000 */
[--C-:B-1----:R-:W-:Y:S02]  /*0040*/  SHF.R.U32.HI R0, RZ, 0x5, R18.reuse ;  /* 0x00000005ff007819 */ /* 0x102fe40000011612 */
[----:B------:R-:W-:-:S03]  /*0050*/  SHF.R.U32.HI R3, RZ, 0x7, R18 ;  /* 0x00000007ff037819 */ /* 0x000fc60000011612 */
[----:B------:R-:W1:Y:S04]  /*0060*/  SHFL.IDX PT, R2, R0, RZ, 0x1f ;  /* 0x00001fff00027589 */ /* 0x000e6800000e0000 */
[----:B------:R2:W3:Y:S01]  /*0070*/  SHFL.IDX PT, R5, R3, RZ, 0x1f ;  /* 0x00001fff03057589 */ /* 0x0004e200000e0000 */
[----:B-1----:R-:W-:-:S13]  /*0080*/  ISETP.NE.OR P0, PT, R2, RZ, !P0 ;  /* 0x000000ff0200720c */ /* 0x002fda0004705670 */
[----:B0-23--:R-:W-:Y:S05]  /*0090*/  @P0 BRA `(.L_x_1) ;  /* 0x0000000000200947 */ /* 0x00dfea0003800000 */
[----:B------:R-:W-:Y:S02]  /*00a0*/  ULDC.64 UR4, c[0x0][0x198] ;  /* 0x0000660000047ab9 */ /* 0x000fe40000000a00 */
[----:B------:R-:W-:Y:S02]  /*00b0*/  UIADD3 UR6, UP0, UR4, 0xf0, URZ ;  /* 0x000000f004067890 */ /* 0x000fe4000ff1e03f */
[----:B------:R-:W-:Y:S02]  /*00c0*/  UIADD3 UR4, UP1, UR4, 0x1f0, URZ ;  /* 0x000001f004047890 */ /* 0x000fe4000ff3e03f */
[----:B------:R-:W-:Y:S02]  /*00d0*/  UIADD3.X UR7, URZ, UR5, URZ, UP0, !UPT ;  /* 0x000000053f077290 */ /* 0x000fe400087fe43f */
[----:B------:R-:W-:-:S07]  /*00e0*/  UIADD3.X UR5, URZ, UR5, URZ, UP1, !UPT ;  /* 0x000000053f057290 */ /* 0x000fce0008ffe43f */
[----:B------:R0:W-:Y:S02]  /*00f0*/  UTMACCTL.PF [UR6] ;  /* 0x00000000060079b9 */ /* 0x0001e40008040000 */
[----:B------:R0:W-:Y:S02]  /*0100*/  UTMACCTL.PF [UR4] ;  /* 0x00000000040079b9 */ /* 0x0001e40008040000 */
[----:B0-----:R-:W-:Y:S01]  /*0110*/  NOP ;  /* 0x0000000000007918 */ /* 0x001fe20000000000 */
.L_x_1:
[----:B------:R-:W-:Y:S05]  /*0120*/  BSYNC B0 ;  /* 0x0000000000007941 */ /* 0x000fea0003800000 */
.L_x_0:
[----:B------:R-:W0:Y:S02]  /*0130*/  SHFL.IDX PT, R3, R0, RZ, 0x1f ;  /* 0x00001fff00037589 */ /* 0x000e2400000e0000 */
[----:B0-----:R-:W-:-:S13]  /*0140*/  ISETP.NE.AND P0, PT, R3, RZ, PT ;  /* 0x000000ff0300720c */ /* 0x001fda0003f05270 */
[----:B------:R-:W-:Y:S05]  /*0150*/  @P0 BRA `(.L_x_2) ;  /* 0x0000000000b40947 */ /* 0x000fea0003800000 */
[----:B------:R-:W-:Y:S01]  /*0160*/  ELECT P0, URZ, PT ;  /* 0x00000000003f782f */ /* 0x000fe20003800000 */
[----:B------:R-:W-:-:S12]  /*0170*/  BSSY B0, `(.L_x_2) ;  /* 0x000002b000007945 */ /* 0x000fd80003800000 */
[----:B------:R-:W-:Y:S05]  /*0180*/  @!P0 BRA `(.L_x_3) ;  /* 0x0000000000a48947 */ /* 0x000fea0003800000 */
[----:B------:R-:W0:Y:S01]  /*0190*/  S2UR UR8, SR_CgaCtaId ;  /* 0x00000000000879c3 */ /* 0x000e220000008800 */
[----:B------:R-:W-:Y:S01]  /*01a0*/  UMOV UR4, 0x400 ;  /* 0x0000040000047882 */ /* 0x000fe20000000000 */
[----:B------:R-:W-:Y:S01]  /*01b0*/  UMOV UR5, 0x1 ;  /* 0x0000000100057882 */ /* 0x000fe20000000000 */
[----:B------:R-:W-:Y:S02]  /*01c0*/  UMOV UR6, 0x4 ;  /* 0x0000000400067882 */ /* 0x000fe40000000000 */
[----:B------:R-:W-:-:S04]  /*01d0*/  UIADD3 UR6, -UR6, 0x100000, URZ ;  /* 0x0010000006067890 */ /* 0x000fc8000fffe13f */
[----:B------:R-:W-:Y:S02]  /*01e0*/  USHF.L.U32 UR7, UR6, 0xb, URZ ;  /* 0x0000000b06077899 */ /* 0x000fe4000800063f */
[----:B------:R-:W-:Y:S02]  /*01f0*/  USHF.L.U32 UR6, UR6, 0x1, URZ ;  /* 0x0000000106067899 */ /* 0x000fe4000800063f */
[----:B0-----:R-:W-:Y:S02]  /*0200*/  ULEA UR8, UR8, UR4, 0x18 ;  /* 0x0000000408087291 */ /* 0x001fe4000f8ec03f */
[----:B------:R-:W-:-:S04]  /*0210*/  UIADD3 UR4, -UR5, 0x100000, URZ ;  /* 0x0010000005047890 */ /* 0x000fc8000fffe13f */
[----:B------:R-:W-:Y:S02]  /*0220*/  USHF.L.U32 UR5, UR4, 0xb, URZ ;  /* 0x0000000b04057899 */ /* 0x000fe4000800063f */
[----:B------:R-:W-:Y:S01]  /*0230*/  USHF.L.U32 UR4, UR4, 0x1, URZ ;  /* 0x0000000104047899 */ /* 0x000fe2000800063f */
[----:B------:R-:W0:Y:S11]  /*0240*/  FENCE.VIEW.ASYNC.S ;  /* 0x00000000000073c6 */ /* 0x000e360000000000 */
[----:B0-----:R0:W1:Y:S01]  /*0250*/  SYNCS.EXCH.64 URZ, [UR8], UR4 ;  /* 0x00000004083f75b2 */ /* 0x0010620008000100 */
[----:B------:R0:W2:Y:S01]  /*0260*/  SYNCS.EXCH.64 URZ, [UR8+0x70], UR6 ;  /* 0x00007006083f75b2 */ /* 0x0000a20008000100 */
[----:B------:R0:W3:Y:S01]  /*0270*/  SYNCS.EXCH.64 URZ, [UR8+0x8], UR4 ;  /* 0x00000804083f75b2 */ /* 0x0000e20008000100 */
[----:B------:R0:W4:Y:S01]  /*0280*/  SYNCS.EXCH.64 URZ, [UR8+0x78], UR6 ;  /* 0x00007806083f75b2 */ /* 0x0001220008000100 */
[----:B------:R0:W0:Y:S01]  /*0290*/  SYNCS.EXCH.64 URZ, [UR8+0x10], UR4 ;  /* 0x00001004083f75b2 */ /* 0x0000220008000100 */
        /* <DEDUP_REMOVED lines=23> */
[----:B-1234-:R-:W-:Y:S01]  /*0410*/  NOP ;  /* 0x0000000000007918 */ /* 0x01efe20000000000 */
.L_x_3:
[----:B0-----:R-:W-:Y:S05]  /*0420*/  BSYNC B0 ;  /* 0x0000000000007941 */ /* 0x001fea0003800000 */
.L_x_2:
[----:B------:R-:W-:Y:S01]  /*0430*/  SHF.R.S32.HI R7, RZ, 0x1f, R18 ;  /* 0x0000001fff077819 */ /* 0x000fe20000011412 */
[----:B------:R-:W0:Y:S01]  /*0440*/  SHFL.IDX PT, R0, R0, RZ, 0x1f ;  /* 0x00001fff00007589 */ /* 0x000e2200000e0000 */
[----:B------:R-:W1:Y:S01]  /*0450*/  S2UR UR8, SR_CTAID.X ;  /* 0x00000000000879c3 */ /* 0x000e620000002500 */
[----:B------:R-:W-:Y:S02]  /*0460*/  ELECT P0, URZ, PT ;  /* 0x00000000003f782f */ /* 0x000fe40003800000 */
[----:B------:R-:W-:Y:S01]  /*0470*/  LEA.HI R7, R7, R18, RZ, 0x7 ;  /* 0x0000001207077211 */ /* 0x000fe200078f38ff */
[----:B------:R-:W2:Y:S01]  /*0480*/  S2R R4, SR_CTAID.Y ;  /* 0x0000000000047919 */ /* 0x000ea20000002600 */
[----:B------:R-:W-:Y:S01]  /*0490*/  SHF.R.S32.HI R8, RZ, 0x1f, R3 ;  /* 0x0000001fff087819 */ /* 0x000fe20000011403 */
[----:B------:R-:W-:Y:S01]  /*04a0*/  ULDC UR4, c[0x0][0x150] ;  /* 0x0000540000047ab9 */ /* 0x000fe20000000800 */
[----:B------:R-:W-:Y:S01]  /*04b0*/  LOP3.LUT R7, R7, 0xffffff80, RZ, 0xc0, !PT ;  /* 0xffffff8007077812 */ /* 0x000fe200078ec0ff */
[----:B------:R-:W-:Y:S01]  /*04c0*/  NOP ;  /* 0x0000000000007918 */ /* 0x000fe20000000000 */
[----:B------:R-:W-:Y:S01]  /*04d0*/  LEA.HI R8, R8, R3, RZ, 0x2 ;  /* 0x0000000308087211 */ /* 0x000fe200078f10ff */
[----:B------:R-:W3:Y:S01]  /*04e0*/  LDC R10, c[0x0][0x144] ;  /* 0x00005100ff0a7b82 */ /* 0x000ee20000000800 */
[----:B------:R-:W-:Y:S01]  /*04f0*/  NOP ;  /* 0x0000000000007918 */ /* 0x000fe20000000000 */
[----:B------:R-:W-:Y:S01]  /*0500*/  IMAD.IADD R6, R18, 0x1, -R7 ;  /* 0x0000000112067824 */ /* 0x000fe200078e0a07 */
[----:B------:R-:W-:Y:S01]  /*0510*/  LOP3.LUT R8, R8, 0x3ffffffc, RZ, 0xc0, !PT ;  /* 0x3ffffffc08087812 */ /* 0x000fe200078ec0ff */
[----:B------:R-:W-:Y:S01]  /*0520*/  IMAD.MOV.U32 R22, RZ, RZ, 0x1 ;  /* 0x00000001ff167424 */ /* 0x000fe200078e00ff */
[----:B------:R-:W-:-:S02]  /*0530*/  ISETP.NE.AND P3, PT, R5, RZ, PT ;  /* 0x000000ff0500720c */ /* 0x000fc40003f65270 */
[----:B------:R-:W-:Y:S01]  /*0540*/  SHF.R.S32.HI R7, RZ, 0x1f, R6 ;  /* 0x0000001fff077819 */ /* 0x000fe20000011406 */
[----:B------:R-:W-:Y:S01]  /*0550*/  IMAD.IADD R8, R3, 0x1, -R8 ;  /* 0x0000000103087824 */ /* 0x000fe200078e0a08 */
[----:B------:R-:W4:Y:S02]  /*0560*/  LDC R13, c[0x0][0x140] ;  /* 0x00005000ff0d7b82 */ /* 0x000f240000000800 */
[----:B------:R-:W-:Y:S02]  /*0570*/  LEA.HI R7, R7, R6, RZ, 0x3 ;  /* 0x0000000607077211 */ /* 0x000fe400078f18ff */
[----:B0-----:R-:W-:Y:S02]  /*0580*/  ISETP.NE.OR P0, PT, R0, RZ, !P0 ;  /* 0x000000ff0000720c */ /* 0x001fe40004705670 */
[--C-:B------:R-:W-:Y:S02]  /*0590*/  SHF.R.S32.HI R0, RZ, 0x3, R7.reuse ;  /* 0x00000003ff007819 */ /* 0x100fe40000011407 */
[----:B------:R-:W-:-:S02]  /*05a0*/  SHF.R.S32.HI R7, RZ, 0x1f, R7 ;  /* 0x0000001fff077819 */ /* 0x000fc40000011407 */
[----:B-1----:R-:W-:Y:S02]  /*05b0*/  I2FP.F32.U32 R9, UR8 ;  /* 0x0000000800097c45 */ /* 0x002fe40008201000 */
[----:B------:R-:W-:-:S03]  /*05c0*/  LEA.HI R7, R7, R0, RZ, 0x2 ;  /* 0x0000000007077211 */ /* 0x000fc600078f10ff */
[----:B------:R-:W-:Y:S01]  /*05d0*/  FMUL R9, R9, UR4 ;  /* 0x0000000409097c20 */ /* 0x000fe20008400000 */
[----:B------:R-:W-:Y:S01]  /*05e0*/  LOP3.LUT R7, R7, 0xfffffffc, RZ, 0xc0, !PT ;  /* 0xfffffffc07077812 */ /* 0x000fe200078ec0ff */
[----:B------:R-:W-:Y:S01]  /*05f0*/  VOTEU.ALL UP0, P0 ;  /* 0x00000000003f7886 */ /* 0x000fe20000000000 */
[----:B--2---:R-:W-:Y:S01]  /*0600*/  I2FP.F32.U32 R3, R4 ;  /* 0x0000000400037245 */ /* 0x004fe20000201000 */
[----:B------:R-:W-:Y:S01]  /*0610*/  ULDC UR4, c[0x0][0x154] ;  /* 0x0000550000047ab9 */ /* 0x000fe20000000800 */
[----:B------:R-:W-:Y:S01]  /*0620*/  VOTEU.ALL UP1, P0 ;  /* 0x00000000003f7886 */ /* 0x000fe20000020000 */
[----:B------:R-:W0:Y:S01]  /*0630*/  F2I.U32.TRUNC.NTZ R9, R9 ;  /* 0x0000000900097305 */ /* 0x000e22000020f000 */
[----:B------:R-:W-:Y:S01]  /*0640*/  IMAD.IADD R7, R0, 0x1, -R7 ;  /* 0x0000000100077824 */ /* 0x000fe200078e0a07 */
[----:B------:R-:W1:Y:S01]  /*0650*/  @!UP0 S2UR UR7, SR_CgaCtaId ;  /* 0x00000000000789c3 */ /* 0x000e620000008800 */
[----:B------:R-:W-:Y:S01]  /*0660*/  FMUL R12, R3, UR4 ;  /* 0x00000004030c7c20 */ /* 0x000fe20008400000 */
[----:B------:R-:W-:Y:S01]  /*0670*/  UMOV UR4, 0x20 ;  /* 0x0000002000047882 */ /* 0x000fe20000000000 */
[----:B------:R-:W-:Y:S01]  /*0680*/  IMAD R8, R8, 0x4, R7 ;  /* 0x0000000408087824 */ /* 0x000fe200078e0207 */
[----:B------:R-:W-:Y:S01]  /*0690*/  @!UP0 UMOV UR6, 0x400 ;  /* 0x0000040000068882 */ /* 0x000fe20000000000 */
[----:B------:R-:W-:-:S04]  /*06a0*/  @!UP0 UIADD3 UR4, -UR4, 0x100000, URZ ;  /* 0x0010000004048890 */ /* 0x000fc8000fffe13f */
[----:B------:R-:W-:Y:S02]  /*06b0*/  @!UP0 USHF.L.U32 UR5, UR4, 0xb, URZ ;  /* 0x0000000b04058899 */ /* 0x000fe4000800063f */
[----:B------:R-:W-:Y:S01]  /*06c0*/  @!UP0 USHF.L.U32 UR4, UR4, 0x1, URZ ;  /* 0x0000000104048899 */ /* 0x000fe2000800063f */
[----:B----4-:R-:W-:Y:S01]  /*06d0*/  ISETP.EQ.U32.AND P2, PT, R13, 0x1, PT ;  /* 0x000000010d00780c */ /* 0x010fe20003f42070 */
[----:B------:R-:W2:Y:S01]  /*06e0*/  F2I.U32.TRUNC.NTZ R12, R12 ;  /* 0x0000000c000c7305 */ /* 0x000ea2000020f000 */
[C---:B------:R-:W-:Y:S01]  /*06f0*/  LEA.HI R0, R8.reuse, R8, RZ, 0x1 ;  /* 0x0000000808007211 */ /* 0x040fe200078f08ff */
[----:B------:R-:W4:Y:S01]  /*0700*/  LDC R7, c[0x0][0x148] ;  /* 0x00005200ff077b82 */ /* 0x000f220000000800 */
[----:B------:R-:W-:Y:S02]  /*0710*/  IMAD.SHL.U32 R23, R8, 0x4, RZ ;  /* 0x0000000408177824 */ /* 0x000fe400078e00ff */
[----:B------:R-:W-:Y:S01]  /*0720*/  LOP3.LUT R11, R0, 0xfffffffe, RZ, 0xc0, !PT ;  /* 0xfffffffe000b7812 */ /* 0x000fe200078ec0ff */
[----:B0-----:R-:W-:Y:S01]  /*0730*/  IMAD.MOV R15, RZ, RZ, -R9 ;  /* 0x000000ffff0f7224 */ /* 0x001fe200078e0a09 */
[----:B------:R-:W-:-:S02]  /*0740*/  SHF.R.S32.HI R9, RZ, 0x1f, R2 ;  /* 0x0000001fff097819 */ /* 0x000fc40000011402 */
[----:B------:R-:W-:Y:S01]  /*0750*/  LOP3.LUT R23, R8, 0xc, R23, 0x78, !PT ;  /* 0x0000000c08177812 */ /* 0x000fe200078e7817 */
[----:B---3--:R-:W-:Y:S01]  /*0760*/  IMAD R3, R10, R15, UR8 ;  /* 0x000000080a037e24 */ /* 0x008fe2000f8e020f */
[----:B------:R-:W-:Y:S01]  /*0770*/  LEA.HI R9, R9, R2, RZ, 0x2 ;  /* 0x0000000209097211 */ /* 0x000fe200078f10ff */
[----:B------:R-:W-:-:S03]  /*0780*/  IMAD.IADD R0, R8, 0x1, -R11 ;  /* 0x0000000108007824 */ /* 0x000fc600078e0a0b */
[----:B------:R-:W-:Y:S01]  /*0790*/  LOP3.LUT R9, R9, 0xfffffffc, RZ, 0xc0, !PT ;  /* 0xfffffffc09097812 */ /* 0x000fe200078ec0ff */
[----:B--2---:R-:W-:Y:S01]  /*07a0*/  IMAD.MOV R24, RZ, RZ, -R12 ;  /* 0x000000ffff187224 */ /* 0x004fe200078e0a0c */
[----:B------:R-:W-:Y:S01]  /*07b0*/  ISETP.NE.AND P4, PT, R0, R3, PT ;  /* 0x000000030000720c */ /* 0x000fe20003f85270 */
[----:B-1----:R-:W-:Y:S02]  /*07c0*/  @!UP0 ULEA UR6, UR7, UR6, 0x18 ;  /* 0x0000000607068291 */ /* 0x002fe4000f8ec03f */
[----:B------:R-:W-:Y:S01]  /*07d0*/  IMAD.IADD R0, R2, 0x1, -R9 ;  /* 0x0000000102007824 */ /* 0x000fe200078e0a09 */
[----:B------:R-:W-:Y:S01]  /*07e0*/  VOTEU.ALL UP0, P0 ;  /* 0x00000000003f7886 */ /* 0x000fe20000000000 */
[----:B------:R-:W-:Y:S01]  /*07f0*/  LOP3.LUT P0, RZ, R6, 0x7, RZ, 0xc0, !PT ;  /* 0x0000000706ff7812 */ /* 0x000fe2000780c0ff */
[----:B------:R-:W-:Y:S02]  /*0800*/  VIADD R6, R5, 0xffffffff ;  /* 0xffffffff05067836 */ /* 0x000fe40000000000 */
[----:B------:R-:W-:Y:S01]  /*0810*/  ISETP.NE.AND P1, PT, R0, 0x3, PT ;  /* 0x000000030000780c */ /* 0x000fe20003f25270 */
[----:B----4-:R-:W-:Y:S01]  /*0820*/  IMAD R9, R7, R24, R4 ;  /* 0x0000001807097224 */ /* 0x010fe200078e0204 */
[----:B------:R-:W-:-:S02]  /*0830*/  ISETP.LT.U32.AND P0, PT, R23, 0x2, !P0 ;  /* 0x000000021700780c */ /* 0x000fc40004701070 */
[----:B------:R-:W-:Y:S01]  /*0840*/  ISETP.EQ.OR P1, PT, R0, RZ, !P1 ;  /* 0x000000ff0000720c */ /* 0x000fe20004f22670 */
[----:B------:R-:W0:Y:S02]  /*0850*/  FENCE.VIEW.ASYNC.S ;  /* 0x00000000000073c6 */ /* 0x000e240000000000 */
[----:B0-----:R0:W1:Y:S01]  /*0860*/  @!UP0 SYNCS.EXCH.64 URZ, [UR6+0xf0], UR4 ;  /* 0x0000f004063f85b2 */ /* 0x0010620008000100 */
[----:B------:R-:W-:Y:S02]  /*0870*/  @P4 LEA.HI R2, R23, R23, RZ, 0x1 ;  /* 0x0000001717024211 */ /* 0x000fe400078f08ff */
[----:B------:R-:W-:Y:S02]  /*0880*/  ISETP.EQ.AND P1, PT, R5, RZ, P1 ;  /* 0x000000ff0500720c */ /* 0x000fe40000f22270 */
[----:B------:R-:W-:Y:S02]  /*0890*/  @P4 SHF.R.S32.HI R2, RZ, 0x1, R2 ;  /* 0x00000001ff024819 */ /* 0x000fe40000011402 */
[----:B------:R-:W-:-:S02]  /*08a0*/  ISETP.GE.U32.AND P6, PT, R6, 0x2, PT ;  /* 0x000000020600780c */ /* 0x000fc40003fc6070 */
[----:B------:R-:W-:Y:S02]  /*08b0*/  @P4 ISETP.NE.AND P5, PT, R2, R9, PT ;  /* 0x000000090200420c */ /* 0x000fe40003fa5270 */
[----:B------:R-:W-:Y:S02]  /*08c0*/  SEL R9, RZ, 0x1, !P0 ;  /* 0x00000001ff097807 */ /* 0x000fe40004000000 */
[----:B------:R-:W-:Y:S02]  /*08d0*/  @P4 SEL R22, RZ, 0x1, P5 ;  /* 0x00000001ff164807 */ /* 0x000fe40002800000 */
[----:B------:R-:W-:Y:S01]  /*08e0*/  SEL R19, RZ, 0x1, !P1 ;  /* 0x00000001ff137807 */ /* 0x000fe20004800000 */
[----:B------:R0:W2:Y:S01]  /*08f0*/  @!UP1 SYNCS.EXCH.64 URZ, [UR6+0xf8], UR4 ;  /* 0x0000f804063f95b2 */ /* 0x0000a20008000100 */
[----:B------:R-:W-:Y:S01]  /*0900*/  LOP3.LUT R22, R22, R9, RZ, 0xc0, !PT ;  /* 0x0000000916167212 */ /* 0x000fe200078ec0ff */
[----:B------:R-:W-:Y:S01]  /*0910*/  NOP ;  /* 0x0000000000007918 */ /* 0x000fe20000000000 */
[----:B------:R-:W-:Y:S01]  /*0920*/  SEL R19, R19, 0x2, P6 ;  /* 0x0000000213137807 */ /* 0x000fe20003000000 */
[----:B------:R-:W-:Y:S06]  /*0930*/  @!P2 BRA `(.L_x_4) ;  /* 0x000000000008a947 */ /* 0x000fec0003800000 */
[----:B-12---:R-:W-:Y:S01]  /*0940*/  UCGABAR_ARV ;  /* 0x00000000000079c7 */ /* 0x006fe20008000000 */
[----:B------:R-:W-:Y:S05]  /*0950*/  BRA `(.L_x_5) ;  /* 0x0000000000047947 */ /* 0x000fea0003800000 */
.L_x_4:
[----:B-12---:R-:W-:Y:S01]  /*0960*/  NOP ;  /* 0x0000000000007918 */ /* 0x006fe20000000000 */
.L_x_5:
[----:B------:R-:W1:Y:S01]  /*0970*/  LDC R2, c[0x0][0x65c] ;  /* 0x00019700ff027b82 */ /* 0x000e620000000800 */
[----:B------:R-:W-:Y:S02]  /*0980*/  IMAD.U32 R8, RZ, RZ, UR8 ;  /* 0x00000008ff087e24 */ /* 0x000fe4000f8e00ff */
[----:B------:R-:W-:Y:S01]  /*0990*/  IMAD.MOV.U32 R9, RZ, RZ, RZ ;  /* 0x000000ffff097224 */ /* 0x000fe200078e00ff */
[----:B-1----:R-:W-:-:S04]  /*09a0*/  ISETP.NE.AND P1, PT, R2, 0x1, PT ;  /* 0x000000010200780c */ /* 0x002fc80003f25270 */
[----:B------:R-:W-:-:S09]  /*09b0*/  P2R R5, PR, RZ, 0x2 ;  /* 0x00000002ff057803 */ /* 0x000fd20000000000 */
[----:B------:R-:W1:Y:S01]  /*09c0*/  @P1 LDC R17, c[0x0][0x10] ;  /* 0x00000400ff111b82 */ /* 0x000e620000000800 */
[----:B------:R-:W-:Y:S02]  /*09d0*/  @P1 IMAD.MOV.U32 R5, RZ, RZ, RZ ;  /* 0x000000ffff051224 */ /* 0x000fe400078e00ff */
[----:B------:R-:W-:-:S05]  /*09e0*/  @P1 IMAD.MOV.U32 R13, RZ, RZ, RZ ;  /* 0x000000ffff0d1224 */ /* 0x000fca00078e00ff */
[----:B------:R-:W2:Y:S01]  /*09f0*/  @!P1 LDC R11, c[0x0][0xc] ;  /* 0x00000300ff0b9b82 */ /* 0x000ea20000000800 */
[----:B-1----:R-:W-:-:S04]  /*0a00*/  @P1 IMAD.WIDE.U32 R16, R17, UR8, R4 ;  /* 0x0000000811101c25 */ /* 0x002fc8000f8e0004 */
[----:B------:R-:W-:Y:S02]  /*0a10*/  @P1 IMAD.IADD R17, R17, 0x1, R13 ;  /* 0x0000000111111824 */ /* 0x000fe400078e020d */
[----:B--2---:R-:W-:-:S04]  /*0a20*/  @!P1 IMAD.WIDE.U32 R8, R4, R11, R8 ;  /* 0x0000000b04089225 */ /* 0x004fc800078e0008 */
[----:B------:R-:W-:Y:S02]  /*0a30*/  @!P1 IMAD.MOV.U32 R16, RZ, RZ, R8 ;  /* 0x000000ffff109224 */ /* 0x000fe400078e0008 */
[----:B------:R-:W-:Y:S01]  /*0a40*/  @!P1 IMAD.MOV.U32 R17, RZ, RZ, R9 ;  /* 0x000000ffff119224 */ /* 0x000fe200078e0009 */
[----:B------:R-:W-:Y:S06]  /*0a50*/  @!P2 BRA `(.L_x_6) ;  /* 0x00000000000ca947 */ /* 0x000fec0003800000 */
[----:B------:R-:W-:Y:S01]  /*0a60*/  UCGABAR_WAIT ;  /* 0x0000000000007dc7 */ /* 0x000fe20008000000 */
[----:B------:R-:W-:Y:S01]  /*0a70*/  CCTL.IVALL ;  /* 0x00000000ff00798f */ /* 0x000fe20002000000 */
[----:B------:R-:W-:Y:S05]  /*0a80*/  BRA `(.L_x_7) ;  /* 0x0000000000047947 */ /* 0x000fea0003800000 */
.L_x_6:
[----:B------:R-:W-:Y:S06]  /*0a90*/  BAR.SYNC.DEFER_BLOCKING 0x0 ;  /* 0x0000000000007b1d */ /* 0x000fec0000010000 */
.L_x_7:
[----:B------:R-:W-:Y:S05]  /*0aa0*/  @!P3 BRA `(.L_x_8) ;  /* 0x0000005c0024b947 */ /* 0x000fea0003800000 */
[----:B------:R-:W-:-:S13]  /*0ab0*/  ISETP.GT.U32.AND P0, PT, R6, 0x1, PT ;  /* 0x000000010600780c */ /* 0x000fda0003f04070 */
[----:B0-----:R-:W-:Y:S05]  /*0ac0*/  @P0 EXIT ;  /* 0x000000000000094d */ /* 0x001fea0003800000 */
[----:B------:R-:W-:Y:S01]  /*0ad0*/  ULDC.64 UR4, c[0x0][0x650] ;  /* 0x0001940000047ab9 */ /* 0x000fe20000000a00 */
[----:B------:R-:W-:Y:S01]  /*0ae0*/  PRMT R0, RZ, 0x7610, R0 ;  /* 0x00007610ff007816 */ /* 0x000fe20000000000 */
[----:B------:R-:W-:Y:S01]  /*0af0*/  IMAD.MOV.U32 R92, RZ, RZ, -0x1 ;  /* 0xffffffffff5c7424 */ /* 0x000fe200078e00ff */
[----:B------:R-:W-:Y:S01]  /*0b00*/  ISETP.GE.U32.AND P0, PT, R16, UR4, PT ;  /* 0x0000000410007c0c */ /* 0x000fe2000bf06070 */
[----:B------:R-:W-:Y:S02]  /*0b10*/  IMAD.MOV.U32 R93, RZ, RZ, -0x1 ;  /* 0xffffffffff5d7424 */ /* 0x000fe400078e00ff */
[----:B------:R-:W-:Y:S01]  /*0b20*/  IMAD.MOV.U32 R91, RZ, RZ, -0x1 ;  /* 0xffffffffff5b7424 */ /* 0x000fe200078e00ff */
[----:B------:R-:W-:-:S13]  /*0b30*/  ISETP.GE.U32.AND.EX P0, PT, R17, UR5, PT, P0 ;  /* 0x0000000511007c0c */ /* 0x000fda000bf06100 */
[----:B------:R-:W-:Y:S05]  /*0b40*/  @P0 BRA `(.L_x_9) ;  /* 0x0000000400280947 */ /* 0x000fea0003800000 */
[----:B------:R-:W0:Y:S01]  /*0b50*/  LDC.64 R20, c[0x0][0x628] ;  /* 0x00018a00ff147b82 */ /* 0x000e220000000a00 */
[----:B------:R-:W-:Y:S02]  /*0b60*/  IMAD.MOV.U32 R8, RZ, RZ, R16 ;  /* 0x000000ffff087224 */ /* 0x000fe400078e0010 */
[----:B------:R-:W-:-:S05]  /*0b70*/  IMAD.MOV.U32 R9, RZ, RZ, R17 ;  /* 0x000000ffff097224 */ /* 0x000fca00078e0011 */
[----:B------:R-:W1:Y:S08]  /*0b80*/  LDC R0, c[0x0][0x630] ;  /* 0x00018c00ff007b82 */ /* 0x000e700000000800 */
[----:B------:R-:W2:Y:S01]  /*0b90*/  LDC.64 R26, c[0x0][0x620] ;  /* 0x00018800ff1a7b82 */ /* 0x000ea20000000a00 */
[----:B0-----:R-:W-:-:S04]  /*0ba0*/  ISETP.NE.U32.AND P0, PT, R20, RZ, PT ;  /* 0x000000ff1400720c */ /* 0x001fc80003f05070 */
[----:B------:R-:W-:-:S13]  /*0bb0*/  ISETP.NE.AND.EX P0, PT, R21, RZ, PT, P0 ;  /* 0x000000ff1500720c */ /* 0x000fda0003f05300 */
[----:B-12---:R-:W-:Y:S05]  /*0bc0*/  @!P0 BRA `(.L_x_10) ;  /* 0x0000000000288947 */ /* 0x006fea0003800000 */
[----:B------:R-:W0:Y:S02]  /*0bd0*/  LDC R13, c[0x0][0x634] ;  /* 0x00018d00ff0d7b82 */ /* 0x000e240000000800 */
[----:B0-----:R-:W-:-:S05]  /*0be0*/  IADD3 R13, P0, R16, R13, RZ ;  /* 0x0000000d100d7210 */ /* 0x001fca0007f1e0ff */
[----:B------:R-:W-:-:S04]  /*0bf0*/  IMAD.X R15, RZ, RZ, R17, P0 ;  /* 0x000000ffff0f7224 */ /* 0x000fc800000e0611 */
[----:B------:R-:W-:-:S04]  /*0c00*/  IMAD.WIDE.U32 R8, R15, R20, RZ ;  /* 0x000000140f087225 */ /* 0x000fc800078e00ff */
[----:B------:R-:W-:-:S04]  /*0c10*/  IMAD.WIDE.U32 R10, P0, R13, R21, R8 ;  /* 0x000000150d0a7225 */ /* 0x000fc80007800008 */
[----:B------:R-:W-:-:S04]  /*0c20*/  IMAD.WIDE.U32 R8, R13, R20, RZ ;  /* 0x000000140d087225 */ /* 0x000fc800078e00ff */
[----:B------:R-:W-:Y:S01]  /*0c30*/  IMAD.X R13, RZ, RZ, RZ, P0 ;  /* 0x000000ffff0d7224 */ /* 0x000fe200000e06ff */
[----:B------:R-:W-:Y:S01]  /*0c40*/  IADD3 RZ, P0, R9, R10, RZ ;  /* 0x0000000a09ff7210 */ /* 0x000fe20007f1e0ff */
[----:B------:R-:W-:-:S04]  /*0c50*/  IMAD.MOV.U32 R12, RZ, RZ, R11 ;  /* 0x000000ffff0c7224 */ /* 0x000fc800078e000b */
[----:B------:R-:W-:-:S08]  /*0c60*/  IMAD.WIDE.U32.X R8, R15, R21, R12, P0 ;  /* 0x000000150f087225 */ /* 0x000fd000000e040c */
.L_x_10:
[----:B------:R-:W0:Y:S01]  /*0c70*/  LDC.64 R20, c[0x0][0x640] ;  /* 0x00019000ff147b82 */ /* 0x000e220000000a00 */
[--C-:B------:R-:W-:Y:S01]  /*0c80*/  SHF.R.U64 R91, R8, R0, R9.reuse ;  /* 0x00000000085b7219 */ /* 0x100fe20000001209 */
[----:B------:R-:W-:Y:S01]  /*0c90*/  IMAD R28, R7, R24, R4 ;  /* 0x00000018071c7224 */ /* 0x000fe200078e0204 */
[----:B------:R-:W-:Y:S01]  /*0ca0*/  SHF.R.U32.HI R0, RZ, R0, R9 ;  /* 0x00000000ff007219 */ /* 0x000fe20000011609 */
[----:B------:R-:W-:Y:S01]  /*0cb0*/  IMAD.MOV.U32 R25, RZ, RZ, 0x1 ;  /* 0x00000001ff197424 */ /* 0x000fe200078e00ff */
[----:B------:R-:W-:-:S03]  /*0cc0*/  IADD3 R5, P0, RZ, -R91, RZ ;  /* 0x8000005bff057210 */ /* 0x000fc60007f1e0ff */
[----:B------:R-:W1:Y:S02]  /*0cd0*/  LDC R6, c[0x0][0x618] ;  /* 0x00018600ff067b82 */ /* 0x000e640000000800 */
[----:B------:R-:W-:-:S04]  /*0ce0*/  IMAD.X R9, RZ, RZ, ~R0, P0 ;  /* 0x000000ffff097224 */ /* 0x000fc800000e0e00 */
[-C--:B------:R-:W-:Y:S02]  /*0cf0*/  IMAD R0, R9, R26.reuse, RZ ;  /* 0x0000001a09007224 */ /* 0x080fe400078e02ff */
[----:B------:R-:W2:Y:S01]  /*0d00*/  LDC R11, c[0x0][0x608] ;  /* 0x00018200ff0b7b82 */ /* 0x000ea20000000800 */
[----:B------:R-:W-:-:S04]  /*0d10*/  IMAD.WIDE.U32 R8, R5, R26, R16 ;  /* 0x0000001a05087225 */ /* 0x000fc800078e0010 */
[----:B------:R-:W-:-:S03]  /*0d20*/  IMAD R5, R5, R27, R0 ;  /* 0x0000001b05057224 */ /* 0x000fc600078e0200 */
[----:B------:R-:W3:Y:S01]  /*0d30*/  LDC R12, c[0x0][0x658] ;  /* 0x00019600ff0c7b82 */ /* 0x000ee20000000800 */
[----:B0-----:R-:W-:Y:S01]  /*0d40*/  ISETP.NE.U32.AND P0, PT, R20, RZ, PT ;  /* 0x000000ff1400720c */ /* 0x001fe20003f05070 */
[----:B------:R-:W-:Y:S02]  /*0d50*/  IMAD.IADD R5, R9, 0x1, R5 ;  /* 0x0000000109057824 */ /* 0x000fe400078e0205 */
[----:B------:R-:W-:Y:S01]  /*0d60*/  IMAD.MOV.U32 R9, RZ, RZ, -0x1 ;  /* 0xffffffffff097424 */ /* 0x000fe200078e00ff */
[----:B------:R-:W-:-:S03]  /*0d70*/  ISETP.NE.AND.EX P0, PT, R21, RZ, PT, P0 ;  /* 0x000000ff1500720c */ /* 0x000fc60003f05300 */
[----:B------:R-:W0:Y:S01]  /*0d80*/  LDC R15, c[0x0][0x600] ;  /* 0x00018000ff0f7b82 */ /* 0x000e220000000800 */
[-CC-:B-1----:R-:W-:Y:S02]  /*0d90*/  SHF.R.U64 R13, R8, R6.reuse, R5.reuse ;  /* 0x00000006080d7219 */ /* 0x182fe40000001205 */
[----:B------:R-:W-:-:S05]  /*0da0*/  SHF.R.U32.HI R0, RZ, R6, R5 ;  /* 0x00000006ff007219 */ /* 0x000fca0000011605 */
[----:B------:R-:W1:Y:S01]  /*0db0*/  LDC R14, c[0x0][0x648] ;  /* 0x00019200ff0e7b82 */ /* 0x000e620000000800 */
[-CC-:B--2---:R-:W-:Y:S02]  /*0dc0*/  SHF.R.U64 R29, R13, R11.reuse, R0.reuse ;  /* 0x0000000b0d1d7219 */ /* 0x184fe40000001200 */
[----:B------:R-:W-:-:S05]  /*0dd0*/  SHF.R.U32.HI R5, RZ, R11, R0 ;  /* 0x0000000bff057219 */ /* 0x000fca0000011600 */
[----:B------:R-:W2:Y:S01]  /*0de0*/  LDC R26, c[0x0][0x638] ;  /* 0x00018e00ff1a7b82 */ /* 0x000ea20000000800 */
[-CC-:B---3--:R-:W-:Y:S02]  /*0df0*/  SHF.R.U64 R24, R29, R12.reuse, R5.reuse ;  /* 0x0000000c1d187219 */ /* 0x188fe40000001205 */
[-C--:B------:R-:W-:Y:S02]  /*0e00*/  SHF.L.U32 R0, R9, R12.reuse, RZ ;  /* 0x0000000c09007219 */ /* 0x080fe400000006ff */
[----:B------:R-:W-:Y:S01]  /*0e10*/  SHF.R.U32.HI R5, RZ, R12, R5 ;  /* 0x0000000cff057219 */ /* 0x000fe20000011605 */
[----:B------:R-:W-:Y:S01]  /*0e20*/  IMAD.MOV.U32 R4, RZ, RZ, R24 ;  /* 0x000000ffff047224 */ /* 0x000fe200078e0018 */
[----:B------:R-:W-:Y:S01]  /*0e30*/  LOP3.LUT R10, RZ, R0, RZ, 0x33, !PT ;  /* 0x00000000ff0a7212 */ /* 0x000fe200078e33ff */
[----:B------:R-:W3:Y:S01]  /*0e40*/  LDC R27, c[0x0][0x610] ;  /* 0x00018400ff1b7b82 */ /* 0x000ee20000000800 */
[----:B------:R-:W-:Y:S05]  /*0e50*/  @!P0 BRA `(.L_x_11) ;  /* 0x0000000000288947 */ /* 0x000fea0003800000 */
[----:B------:R-:W4:Y:S02]  /*0e60*/  LDC R9, c[0x0][0x64c] ;  /* 0x00019300ff097b82 */ /* 0x000f240000000800 */
[----:B----4-:R-:W-:-:S05]  /*0e70*/  IADD3 R9, P0, R24, R9, RZ ;  /* 0x0000000918097210 */ /* 0x010fca0007f1e0ff */
        /* <DEDUP_REMOVED lines=8> */
.L_x_11:
[----:B-1----:R-:W-:Y:S01]  /*0f00*/  SHF.R.U64 R4, R4, R14, R5 ;  /* 0x0000000e04047219 */ /* 0x002fe20000001205 */
[----:B0-----:R-:W-:Y:S01]  /*0f10*/  VIADD R6, R15, 0xffffffff ;  /* 0xffffffff0f067836 */ /* 0x001fe20000000000 */
[----:B------:R-:W-:Y:S02]  /*0f20*/  SHF.L.U32 R0, R25, R12, RZ ;  /* 0x0000000c19007219 */ /* 0x000fe400000006ff */
[----:B------:R-:W-:Y:S01]  /*0f30*/  LOP3.LUT R5, R29, R10, RZ, 0xc0, !PT ;  /* 0x0000000a1d057212 */ /* 0x000fe200078ec0ff */
[----:B------:R-:W-:Y:S01]  /*0f40*/  IMAD.MOV R7, RZ, RZ, -R4 ;  /* 0x000000ffff077224 */ /* 0x000fe200078e0a04 */
[----:B------:R-:W-:Y:S02]  /*0f50*/  SEL R3, R3, R28, !P1 ;  /* 0x0000001c03037207 */ /* 0x000fe40004800000 */
[----:B------:R-:W-:Y:S01]  /*0f60*/  LOP3.LUT R6, R13, R6, RZ, 0xc0, !PT ;  /* 0x000000060d067212 */ /* 0x000fe200078ec0ff */
[----:B------:R-:W-:Y:S02]  /*0f70*/  IMAD R4, R0, R4, R5 ;  /* 0x0000000400047224 */ /* 0x000fe400078e0205 */
[----:B--2---:R-:W-:-:S02]  /*0f80*/  IMAD R0, R7, R26, R24 ;  /* 0x0000001a07007224 */ /* 0x004fc400078e0218 */
[----:B---3--:R-:W-:Y:S02]  /*0f90*/  IMAD R3, R4, R27, R3 ;  /* 0x0000001b04037224 */ /* 0x008fe400078e0203 */
[----:B------:R-:W-:Y:S02]  /*0fa0*/  IMAD R92, R0, R15, R6 ;  /* 0x0000000f005c7224 */ /* 0x000fe400078e0206 */
[----:B------:R-:W-:-:S03]  /*0fb0*/  IMAD.MOV.U32 R4, RZ, RZ, 0x1 ;  /* 0x00000001ff047424 */ /* 0x000fc600078e00ff */
[----:B------:R-:W-:Y:S02]  /*0fc0*/  SEL R93, R92, R3, !P1 ;  /* 0x000000035c5d7207 */ /* 0x000fe40004800000 */
[----:B------:R-:W-:Y:S02]  /*0fd0*/  PRMT R0, R4, 0x7610, R0 ;  /* 0x0000761004007816 */ /* 0x000fe40000000000 */
[----:B------:R-:W-:-:S07]  /*0fe0*/  SEL R92, R3, R92, !P1 ;  /* 0x0000005c035c7207 */ /* 0x000fce0004800000 */
.L_x_9:
[----:B------:R-:W-:-:S08]  /*0ff0*/  NOP ;  /* 0x0000000000007918 */ /* 0x000fd00000000000 */
[----:B------:R-:W0:Y:S02]  /*1000*/  USETMAXREG.TRY_ALLOC.CTAPOOL UP0, 0xe8 ;  /* 0x000000e8000079c8 */ /* 0x000e240008000600 */
[----:B0-----:R-:W-:-:S13]  /*1010*/  PLOP3.LUT P0, PT, PT, PT, UP0, 0x80, 0x0 ;  /* 0x000000000000781c */ /* 0x001fda0003f0f008 */
[----:B------:R-:W-:Y:S05]  /*1020*/  @!P0 BRA `(.L_x_9) ;  /* 0xfffffffc00f08947 */ /* 0x000fea000383ffff */
[----:B------:R-:W-:Y:S01]  /*1030*/  ULDC.64 UR4, c[0x0][0x598] ;  /* 0x0001660000047ab9 */ /* 0x000fe20000000a00 */
[----:B------:R-:W-:Y:S01]  /*1040*/  ULDC.64 UR36, c[0x0][0x208] ;  /* 0x0000820000247ab9 */ /* 0x000fe20000000a00 */
[----:B------:R-:W-:-:S04]  /*1050*/  ISETP.NE.U32.AND P0, PT, RZ, UR4, PT ;  /* 0x00000004ff007c0c */ /* 0x000fc8000bf05070 */
[----:B------:R-:W-:-:S13]  /*1060*/  ISETP.NE.AND.EX P0, PT, RZ, UR5, PT, P0 ;  /* 0x00000005ff007c0c */ /* 0x000fda000bf05300 */
[----:B------:R-:W-:Y:S05]  /*1070*/  @!P0 BRA `(.L_x_12) ;  /* 0x00000000001c8947 */ /* 0x000fea0003800000 */
[----:B------:R-:W0:Y:S02]  /*1080*/  LDC.64 R4, c[0x0][0x598] ;  /* 0x00016600ff047b82 */ /* 0x000e240000000a00 */
[----:B0-----:R-:W2:Y:S02]  /*1090*/  LDG.E.64 R4, desc[UR36][R4.64] ;  /* 0x0000002404047981 */ /* 0x001ea4000c1e1b00 */
[----:B--2---:R-:W-:-:S04]  /*10a0*/  ISETP.NE.U32.AND P0, PT, R4, RZ, PT ;  /* 0x000000ff0400720c */ /* 0x004fc80003f05070 */
[----:B------:R-:W-:-:S13]  /*10b0*/  ISETP.NE.AND.EX P0, PT, R5, RZ, PT, P0 ;  /* 0x000000ff0500720c */ /* 0x000fda0003f05300 */
[----:B------:R-:W-:Y:S05]  /*10c0*/  @!P0 BRA `(.L_x_12) ;  /* 0x0000000000088947 */ /* 0x000fea0003800000 */
[----:B------:R0:W5:Y:S01]  /*10d0*/  LD.E R88, desc[UR36][R4.64] ;  /* 0x0000002404587980 */ /* 0x000162000c101900 */
[----:B------:R-:W-:Y:S05]  /*10e0*/  BRA `(.L_x_13) ;  /* 0x0000000000247947 */ /* 0x000fea0003800000 */
.L_x_12:
[----:B------:R-:W-:Y:S02]  /*10f0*/  ULDC.64 UR4, c[0x0][0x588] ;  /* 0x0001620000047ab9 */ /* 0x000fe40000000a00 */
[----:B------:R-:W-:-:S04]  /*1100*/  ISETP.NE.U32.AND P0, PT, RZ, UR4, PT ;  /* 0x00000004ff007c0c */ /* 0x000fc8000bf05070 */
[----:B------:R-:W-:-:S13]  /*1110*/  ISETP.NE.AND.EX P0, PT, RZ, UR5, PT, P0 ;  /* 0x00000005ff007c0c */ /* 0x000fda000bf05300 */
[----:B------:R-:W-:Y:S05]  /*1120*/  @!P0 BRA `(.L_x_14) ;  /* 0x00000000000c8947 */ /* 0x000fea0003800000 */
[----:B------:R-:W0:Y:S02]  /*1130*/  LDC.64 R88, c[0x0][0x588] ;  /* 0x00016200ff587b82 */ /* 0x000e240000000a00 */
[----:B0-----:R1:W5:Y:S01]  /*1140*/  LDG.E R88, desc[UR36][R88.64] ;  /* 0x0000002458587981 */ /* 0x001362000c1e1900 */
[----:B------:R-:W-:Y:S05]  /*1150*/  BRA `(.L_x_13) ;  /* 0x0000000000087947 */ /* 0x000fea0003800000 */
.L_x_14:
[----:B------:R-:W-:Y:S02]  /*1160*/  ULDC UR4, c[0x0][0x580] ;  /* 0x0001600000047ab9 */ /* 0x000fe40000000800 */
[----:B------:R-:W-:-:S07]  /*1170*/  IMAD.U32 R88, RZ, RZ, UR4 ;  /* 0x00000004ff587e24 */ /* 0x000fce000f8e00ff */
.L_x_13:
[----:B------:R-:W-:Y:S02]  /*1180*/  ULDC.64 UR4, c[0x0][0x5a0] ;  /* 0x0001680000047ab9 */ /* 0x000fe40000000a00 */
[----:B------:R-:W-:-:S04]  /*1190*/  ISETP.NE.U32.AND P0, PT, RZ, UR4, PT ;  /* 0x00000004ff007c0c */ /* 0x000fc8000bf05070 */
[----:B------:R-:W-:-:S13]  /*11a0*/  ISETP.NE.AND.EX P0, PT, RZ, UR5, PT, P0 ;  /* 0x00000005ff007c0c */ /* 0x000fda000bf05300 */
[----:B------:R-:W-:Y:S05]  /*11b0*/  @!P0 BRA `(.L_x_15) ;  /* 0x00000000001c8947 */ /* 0x000fea0003800000 */
[----:B0-----:R-:W0:Y:S02]  /*11c0*/  LDC.64 R4, c[0x0][0x5a0] ;  /* 0x00016800ff047b82 */ /* 0x001e240000000a00 */
[----:B0-----:R-:W2:Y:S02]  /*11d0*/  LDG.E.64 R4, desc[UR36][R4.64] ;  /* 0x0000002404047981 */ /* 0x001ea4000c1e1b00 */
[----:B--2---:R-:W-:-:S04]  /*11e0*/  ISETP.NE.U32.AND P0, PT, R4, RZ, PT ;  /* 0x000000ff0400720c */ /* 0x004fc80003f05070 */
[----:B------:R-:W-:-:S13]  /*11f0*/  ISETP.NE.AND.EX P0, PT, R5, RZ, PT, P0 ;  /* 0x000000ff0500720c */ /* 0x000fda0003f05300 */
[----:B------:R-:W-:Y:S05]  /*1200*/  @!P0 BRA `(.L_x_15) ;  /* 0x0000000000088947 */ /* 0x000fea0003800000 */
[----:B-1----:R0:W5:Y:S01]  /*1210*/  LD.E R89, desc[UR36][R4.64] ;  /* 0x0000002404597980 */ /* 0x002162000c101900 */
[----:B------:R-:W-:Y:S05]  /*1220*/  BRA `(.L_x_16) ;  /* 0x0000000000247947 */ /* 0x000fea0003800000 */
.L_x_15:
[----:B------:R-:W-:Y:S02]  /*1230*/  ULDC.64 UR4, c[0x0][0x590] ;  /* 0x0001640000047ab9 */ /* 0x000fe40000000a00 */
[----:B------:R-:W-:-:S04]  /*1240*/  ISETP.NE.U32.AND P0, PT, RZ, UR4, PT ;  /* 0x00000004ff007c0c */ /* 0x000fc8000bf05070 */
[----:B------:R-:W-:-:S13]  /*1250*/  ISETP.NE.AND.EX P0, PT, RZ, UR5, PT, P0 ;  /* 0x00000005ff007c0c */ /* 0x000fda000bf05300 */
[----:B------:R-:W-:Y:S05]  /*1260*/  @!P0 BRA `(.L_x_17) ;  /* 0x00000000000c8947 */ /* 0x000fea0003800000 */
[----:B0-----:R-:W1:Y:S02]  /*1270*/  LDC.64 R4, c[0x0][0x590] ;  /* 0x00016400ff047b82 */ /* 0x001e640000000a00 */
[----:B-1----:R1:W5:Y:S01]  /*1280*/  LDG.E R89, desc[UR36][R4.64] ;  /* 0x0000002404597981 */ /* 0x002362000c1e1900 */
[----:B------:R-:W-:Y:S05]  /*1290*/  BRA `(.L_x_16) ;  /* 0x0000000000087947 */ /* 0x000fea0003800000 */
.L_x_17:
[----:B------:R-:W-:Y:S02]  /*12a0*/  ULDC UR4, c[0x0][0x584] ;  /* 0x0001610000047ab9 */ /* 0x000fe40000000800 */
[----:B-1----:R-:W-:-:S07]  /*12b0*/  IMAD.U32 R89, RZ, RZ, UR4 ;  /* 0x00000004ff597e24 */ /* 0x002fce000f8e00ff */
.L_x_16:
[----:B------:R-:W-:-:S13]  /*12c0*/  LOP3.LUT P0, RZ, R0, 0xff, RZ, 0xc0, !PT ;  /* 0x000000ff00ff7812 */ /* 0x000fda000780c0ff */
[----:B------:R-:W-:Y:S05]  /*12d0*/  @!P0 EXIT ;  /* 0x000000000000894d */ /* 0x000fea0003800000 */
[----:B------:R-:W-:Y:S01]  /*12e0*/  ULDC UR4, c[0x0][0x28c] ;  /* 0x0000a30000047ab9 */ /* 0x000fe20000000800 */
[----:B------:R-:W-:Y:S01]  /*12f0*/  LOP3.LUT R90, R19, 0x1, RZ, 0xfc, !PT ;  /* 0x00000001135a7812 */ /* 0x000fe200078efcff */
[----:B------:R-:W-:Y:S01]  /*1300*/  UIADD3 UR4, UR4, 0x1f, URZ ;  /* 0x0000001f04047890 */ /* 0x000fe2000fffe03f */
[----:B------:R-:W-:Y:S01]  /*1310*/  UMOV UR38, URZ ;  /* 0x0000003f00267c82 */ /* 0x000fe20008000000 */
[----:B------:R-:W-:Y:S02]  /*1320*/  UMOV UR39, URZ ;  /* 0x0000003f00277c82 */ /* 0x000fe40008000000 */
[----:B------:R-:W-:-:S04]  /*1330*/  USHF.R.S32.HI UR5, URZ, 0x1f, UR4 ;  /* 0x0000001f3f057899 */ /* 0x000fc80008011404 */
[----:B------:R-:W-:-:S04]  /*1340*/  ULEA.HI UR5, UR5, UR4, URZ, 0x5 ;  /* 0x0000000405057291 */ /* 0x000fc8000f8f283f */
[----:B------:R-:W-:-:S12]  /*1350*/  USHF.R.S32.HI UR40, URZ, 0x5, UR5 ;  /* 0x000000053f287899 */ /* 0x000fd80008011405 */
.L_x_165:
[----:B------:R-:W-:Y:S01]  /*1360*/  LOP3.LUT R0, R18, 0x80, RZ, 0xc0, !PT ;  /* 0x0000008012007812 */ /* 0x000fe200078ec0ff */
[----:B--2---:R-:W2:Y:S01]  /*1370*/  S2UR UR7, SR_CgaCtaId ;  /* 0x00000000000779c3 */ /* 0x004ea20000008800 */
[----:B------:R-:W-:Y:S02]  /*1380*/  UMOV UR6, 0x400 ;  /* 0x0000040000067882 */ /* 0x000fe40000000000 */
[----:B------:R-:W-:-:S06]  /*1390*/  SHF.R.U32.HI R0, RZ, 0x7, R0 ;  /* 0x00000007ff007819 */ /* 0x000fcc0000011600 */
[----:B---3--:R-:W3:Y:S01]  /*13a0*/  SHFL.IDX PT, R0, R0, RZ, 0x1f ;  /* 0x00001fff00007589 */ /* 0x008ee200000e0000 */
[----:B--2---:R-:W-:Y:S01]  /*13b0*/  ULEA UR6, UR7, UR6, 0x18 ;  /* 0x0000000607067291 */ /* 0x004fe2000f8ec03f */
[----:B---3--:R-:W-:-:S13]  /*13c0*/  R2UR UR4, R0 ;  /* 0x00000000000472ca */ /* 0x008fda00000e0000 */
[----:B------:R-:W-:-:S04]  /*13d0*/  ULEA.HI UR5, UR4, UR4, URZ, 0x1 ;  /* 0x0000000404057291 */ /* 0x000fc8000f8f083f */
[----:B------:R-:W-:-:S04]  /*13e0*/  ULOP3.LUT UR5, UR5, 0xffffe, URZ, 0xc0, !UPT ;  /* 0x000ffffe05057892 */ /* 0x000fc8000f8ec03f */
[----:B------:R-:W-:-:S03]  /*13f0*/  UIADD3 UR5, UR4, -UR5, URZ ;  /* 0x8000000504057290 */ /* 0x000fc6000fffe03f */
[----:B------:R-:W-:Y:S01]  /*1400*/  ULDC UR4, c[0x0][0x28c] ;  /* 0x0000a30000047ab9 */ /* 0x000fe20000000800 */
[----:B------:R-:W-:Y:S01]  /*1410*/  ULEA UR5, UR5, UR6, 0xc ;  /* 0x0000000605057291 */ /* 0x000fe2000f8e603f */
[----:B------:R-:W-:-:S03]  /*1420*/  ISETP.LT.AND P0, PT, RZ, UR4, PT ;  /* 0x00000004ff007c0c */ /* 0x000fc6000bf01270 */
[----:B------:R-:W-:-:S04]  /*1430*/  UIADD3 UR5, UR5, 0x200, URZ ;  /* 0x0000020005057890 */ /* 0x000fc8000fffe03f */
[----:B------:R-:W-:-:S04]  /*1440*/  USHF.R.U32.HI UR5, URZ, 0x4, UR5 ;  /* 0x000000043f057899 */ /* 0x000fc80008011605 */
[----:B------:R-:W-:Y:S02]  /*1450*/  ULOP3.LUT UR41, UR5, 0x3fff, URZ, 0xc0, !UPT ;  /* 0x00003fff05297892 */ /* 0x000fe4000f8ec03f */
[----:B01---5:R-:W-:Y:S10]  /*1460*/  @P0 BRA `(.L_x_18) ;  /* 0x0000000000400947 */ /* 0x023ff40003800000 */
[----:B------:R-:W-:Y:S01]  /*1470*/  MOV R0, 0x0 ;  /* 0x0000000000007802 */ /* 0x000fe20000000f00 */
[----:B------:R-:W-:Y:S01]  /*1480*/  ULDC.64 UR4, c[0x4][0x68] ;  /* 0x01001a0000047ab9 */ /* 0x000fe20000000a00 */
[----:B------:R-:W-:Y:S01]  /*1490*/  ULDC.64 UR6, c[0x4][0x8] ;  /* 0x0100020000067ab9 */ /* 0x000fe20000000a00 */
[----:B01----:R-:W-:Y:S01]  /*14a0*/  IMAD.U32 R4, RZ, RZ, UR4 ;  /* 0x00000004ff047e24 */ /* 0x003fe2000f8e00ff */
[----:B------:R0:W1:Y:S01]  /*14b0*/  LDC.64 R14, c[0x4][R0] ;  /* 0x01000000000e7b82 */ /* 0x0000620000000a00 */
[----:B------:R-:W-:Y:S01]  /*14c0*/  IMAD.U32 R5, RZ, RZ, UR5 ;  /* 0x00000005ff057e24 */ /* 0x000fe2000f8e00ff */
[----:B------:R-:W-:Y:S01]  /*14d0*/  ULDC.64 UR4, c[0x4][0x70] ;  /* 0x01001c0000047ab9 */ /* 0x000fe20000000a00 */
[----:B------:R-:W-:Y:S02]  /*14e0*/  IMAD.U32 R10, RZ, RZ, UR6 ;  /* 0x00000006ff0a7e24 */ /* 0x000fe4000f8e00ff */
[----:B------:R-:W-:Y:S02]  /*14f0*/  IMAD.U32 R6, RZ, RZ, UR4 ;  /* 0x00000004ff067e24 */ /* 0x000fe4000f8e00ff */
[----:B------:R-:W-:-:S02]  /*1500*/  IMAD.U32 R7, RZ, RZ, UR5 ;  /* 0x00000005ff077e24 */ /* 0x000fc4000f8e00ff */
[----:B------:R-:W-:Y:S02]  /*1510*/  IMAD.U32 R11, RZ, RZ, UR7 ;  /* 0x00000007ff0b7e24 */ /* 0x000fe4000f8e00ff */
[----:B------:R-:W-:Y:S02]  /*1520*/  IMAD.MOV.U32 R8, RZ, RZ, 0x1e1 ;  /* 0x000001e1ff087424 */ /* 0x000fe400078e00ff */
[----:B------:R-:W-:Y:S02]  /*1530*/  IMAD.MOV.U32 R12, RZ, RZ, 0x1 ;  /* 0x00000001ff0c7424 */ /* 0x000fe400078e00ff */
[----:B0-----:R-:W-:-:S07]  /*1540*/  IMAD.MOV.U32 R13, RZ, RZ, RZ ;  /* 0x000000ffff0d7224 */ /* 0x001fce00078e00ff */
[----:B------:R-:W-:-:S07]  /*1550*/  LEPC R20, `(.L_x_18) ;  /* 0x000000001014794e */ /* 0x000fce0000000000 */
[----:B-1---5:R-:W-:Y:S05]  /*1560*/  CALL.ABS.NOINC R14 ;  /* 0x000000000e007343 */ /* 0x022fea0003c00000 */
.L_x_18:
[----:B------:R-:W-:-:S13]  /*1570*/  ISETP.NE.AND P0, PT, R90, 0x3, PT ;  /* 0x000000035a00780c */ /* 0x000fda0003f05270 */
[----:B------:R-:W-:Y:S05]  /*1580*/  @!P0 BRA `(.L_x_19) ;  /* 0x0000000000048947 */ /* 0x000fea0003800000 */
[----:B------:R-:W-:Y:S01]  /*1590*/  BPT.TRAP 0x1 ;  /* 0x000000040000795c */ /* 0x000fe20000300000 */
.L_x_19:
[----:B------:R-:W2:Y:S01]  /*15a0*/  S2UR UR5, SR_CgaCtaId ;  /* 0x00000000000579c3 */ /* 0x000ea20000008800 */
[----:B------:R-:W-:Y:S01]  /*15b0*/  UMOV UR4, 0x400 ;  /* 0x0000040000047882 */ /* 0x000fe20000000000 */
[----:B------:R-:W-:Y:S02]  /*15c0*/  IMAD.U32 R0, RZ, RZ, UR38 ;  /* 0x00000026ff007e24 */ /* 0x000fe4000f8e00ff */
[----:B------:R-:W-:-:S03]  /*15d0*/  IMAD.U32 R3, RZ, RZ, UR39 ;  /* 0x00000027ff037e24 */ /* 0x000fc6000f8e00ff */
[----:B------:R-:W-:Y:S01]  /*15e0*/  SHF.L.U32 R0, R0, 0x1f, RZ ;  /* 0x0000001f00007819 */ /* 0x000fe200000006ff */
[----:B--2---:R-:W-:-:S06]  /*15f0*/  ULEA UR4, UR5, UR4, 0x18 ;  /* 0x0000000405047291 */ /* 0x004fcc000f8ec03f */
[----:B------:R-:W-:-:S04]  /*1600*/  IMAD.U32 R6, RZ, RZ, UR4 ;  /* 0x00000004ff067e24 */ /* 0x000fc8000f8e00ff */
[----:B------:R-:W-:-:S04]  /*1610*/  IMAD R3, R3, 0x8, R6 ;  /* 0x0000000803037824 */ /* 0x000fc800078e0206 */
[----:B------:R2:W3:Y:S01]  /*1620*/  SYNCS.PHASECHK.TRANS64.TRYWAIT P1, [R3+URZ], R0 ;  /* 0x00000000030075a7 */ /* 0x0004e2000802017f */
[----:B------:R-:W-:Y:S05]  /*1630*/  @!P0 BRA `(.L_x_20) ;  /* 0x0000000000048947 */ /* 0x000fea0003800000 */
[----:B------:R-:W-:Y:S01]  /*1640*/  BPT.TRAP 0x1 ;  /* 0x000000040000795c */ /* 0x000fe20000300000 */
.L_x_20:
[----:B---3--:R-:W-:Y:S05]  /*1650*/  @P1 BRA `(.L_x_21) ;  /* 0x0000000000081947 */ /* 0x008fea0003800000 */
[----:B------:R-:W3:Y:S02]  /*1660*/  SYNCS.PHASECHK.TRANS64.TRYWAIT P1, [R3+URZ], R0 ;  /* 0x00000000030075a7 */ /* 0x000ee4000802017f */
[----:B---3--:R-:W-:Y:S05]  /*1670*/  @!P1 BRA `(.L_x_22) ;  /* 0x0000006c00089947 */ /* 0x008fea0003800000 */
.L_x_21:
[----:B------:R-:W-:-:S04]  /*1680*/  UISETP.LT.AND UP0, UPT, UR40, 0x1, UPT ;  /* 0x000000012800788c */ /* 0x000fc8000bf01270 */
[----:B------:R-:W-:-:S06]  /*1690*/  USEL UR4, UR40, 0x1, UP0 ;  /* 0x0000000128047887 */ /* 0x000fcc0008000000 */
[----:B--23--:R-:W-:Y:S01]  /*16a0*/  IMAD.U32 R0, RZ, RZ, UR4 ;  /* 0x00000004ff007e24 */ /* 0x00cfe2000f8e00ff */
[----:B------:R-:W-:Y:S05]  /*16b0*/  WARPSYNC.ALL ;  /* 0x0000000000007948 */ /* 0x000fea0003800000 */
[----:B------:R-:W-:-:S04]  /*16c0*/  IADD3 R0, -R0, UR40, RZ ;  /* 0x0000002800007c10 */ /* 0x000fc8000fffe1ff */
[----:B------:R-:W-:Y:S02]  /*16d0*/  ISETP.GE.AND P1, PT, R0, 0x1, PT ;  /* 0x000000010000780c */ /* 0x000fe40003f26270 */
[----:B------:R-:W-:Y:S01]  /*16e0*/  R2UR UR4, R6 ;  /* 0x00000000060472ca */ /* 0x000fe200000e0000 */
[----:B------:R-:W-:Y:S01]  /*16f0*/  ULOP3.LUT UR41, UR41, 0x10000, URZ, 0xfc, !UPT ;  /* 0x0001000029297892 */ /* 0x000fe2000f8efc3f */
[----:B------:R-:W-:Y:S01]  /*1700*/  WARPGROUP.ARRIVE ;  /* 0x00000000000079c5 */ /* 0x000fe20000000000 */
[----:B------:R-:W-:Y:S01]  /*1710*/  UMOV UR5, 0x80000020 ;  /* 0x8000002000057882 */ /* 0x000fe20000000000 */
[----:B------:R-:W-:-:S09]  /*1720*/  UMOV UR7, 0x80000020 ;  /* 0x8000002000077882 */ /* 0x000fd20000000000 */
[----:B------:R-:W-:-:S04]  /*1730*/  UIADD3 UR4, UR4, 0x1c200, URZ ;  /* 0x0001c20004047890 */ /* 0x000fc8000fffe03f */
[----:B------:R-:W-:-:S04]  /*1740*/  USHF.R.U32.HI UR4, URZ, 0x4, UR4 ;  /* 0x000000043f047899 */ /* 0x000fc80008011604 */
[----:B------:R-:W-:-:S04]  /*1750*/  ULOP3.LUT UR4, UR4, 0x3fff, URZ, 0xc0, !UPT ;  /* 0x00003fff04047892 */ /* 0x000fc8000f8ec03f */
[----:B------:R-:W-:Y:S02]  /*1760*/  ULOP3.LUT UR9, UR4, 0x10000, URZ, 0xfc, !UPT ;  /* 0x0001000004097892 */ /* 0x000fe4000f8efc3f */
[----:B------:R-:W-:Y:S02]  /*1770*/  ULEA UR4, UR39, UR41, 0x9 ;  /* 0x0000002927047291 */ /* 0x000fe4000f8e483f */
[----:B------:R-:W-:-:S09]  /*1780*/  ULEA UR6, UR39, UR9, 0x9 ;  /* 0x0000000927067291 */ /* 0x000fd2000f8e483f */
[----:B------:R-:W-:Y:S01]  /*1790*/  HGMMA.64x128x16.F32 R24, gdesc[UR4], RZ, !UPT, gsb0 ;  /* 0x01e00000041879f0 */ /* 0x000fe2000c0008ff */
[----:B------:R-:W-:Y:S02]  /*17a0*/  UIADD3 UR4, UR4, 0x2, URZ ;  /* 0x0000000204047890 */ /* 0x000fe4000fffe03f */
[----:B------:R-:W-:Y:S01]  /*17b0*/  UIADD3 UR6, UR6, 0x2, URZ ;  /* 0x0000000206067890 */ /* 0x000fe2000fffe03f */
[----:B------:R-:W-:Y:S01]  /*17c0*/  UMOV UR5, 0x80000020 ;  /* 0x8000002000057882 */ /* 0x000fe20000000000 */
[----:B------:R-:W-:Y:S01]  /*17d0*/  UMOV UR7, 0x80000020 ;  /* 0x8000002000077882 */ /* 0x000fe20000000000 */
[----:B------:R-:W-:Y:S02]  /*17e0*/  WARPGROUP.DEPBAR.LE gsb0, 0x0 ;  /* 0x00008000000079c5 */ /* 0x000fe40000010000 */
[----:B------:R-:W-:-:S06]  /*17f0*/  WARPGROUP.ARRIVE ;  /* 0x00000000000079c5 */ /* 0x000fcc0000000000 */
[----:B------:R-:W-:Y:S03]  /*1800*/  HGMMA.64x128x16.F32 R24, gdesc[UR4], R24, gsb0 ;  /* 0x01e00000041879f0 */ /* 0x000fe60008000818 */
[----:B------:R-:W-:Y:S02]  /*1810*/  WARPGROUP.DEPBAR.LE gsb0, 0x0 ;  /* 0x00008000000079c5 */ /* 0x000fe40000010000 */
[----:B------:R-:W-:Y:S05]  /*1820*/  @!P1 BRA `(.L_x_23) ;  /* 0x0000000000e49947 */ /* 0x000fea0003800000 */
[----:B------:R-:W-:Y:S02]  /*1830*/  UIADD3 UR4, UR39, 0x1, URZ ;  /* 0x0000000127047890 */ /* 0x000fe4000fffe03f */
[----:B------:R-:W-:Y:S02]  /*1840*/  IMAD.U32 R3, RZ, RZ, UR39 ;  /* 0x00000027ff037e24 */ /* 0x000fe4000f8e00ff */
[----:B------:R-:W-:-:S04]  /*1850*/  UISETP.NE.AND UP0, UPT, UR4, 0xe, UPT ;  /* 0x0000000e0400788c */ /* 0x000fc8000bf05270 */
[----:B------:R-:W-:Y:S02]  /*1860*/  USEL UR5, URZ, 0x1, UP0 ;  /* 0x000000013f057887 */ /* 0x000fe40008000000 */
[----:B------:R-:W-:Y:S02]  /*1870*/  USEL UR8, UR4, URZ, UP0 ;  /* 0x0000003f04087287 */ /* 0x000fe40008000000 */
[----:B------:R-:W-:-:S06]  /*1880*/  ULOP3.LUT UR5, UR38, UR5, URZ, 0x3c, !UPT ;  /* 0x0000000526057292 */ /* 0x000fcc000f8e3c3f */
[----:B------:R-:W-:-:S07]  /*1890*/  IMAD.U32 R7, RZ, RZ, UR5 ;  /* 0x00000005ff077e24 */ /* 0x000fce000f8e00ff */
.L_x_30:
[----:B------:R-:W-:Y:S05]  /*18a0*/  @!P0 BRA `(.L_x_24) ;  /* 0x0000000000048947 */ /* 0x000fea0003800000 */
[----:B------:R-:W-:Y:S01]  /*18b0*/  BPT.TRAP 0x1 ;  /* 0x000000040000795c */ /* 0x000fe20000300000 */
.L_x_24:
[----:B------:R-:W2:Y:S01]  /*18c0*/  S2UR UR5, SR_CgaCtaId ;  /* 0x00000000000579c3 */ /* 0x000ea20000008800 */
[----:B------:R-:W-:Y:S01]  /*18d0*/  UMOV UR4, 0x400 ;  /* 0x0000040000047882 */ /* 0x000fe20000000000 */
[----:B01----:R-:W-:Y:S01]  /*18e0*/  IMAD.U32 R5, RZ, RZ, UR8 ;  /* 0x00000008ff057e24 */ /* 0x003fe2000f8e00ff */
[----:B------:R-:W-:Y:S01]  /*18f0*/  SHF.L.U32 R4, R7, 0x1f, RZ ;  /* 0x0000001f07047819 */ /* 0x000fe200000006ff */
[----:B--2---:R-:W-:-:S06]  /*1900*/  ULEA UR4, UR5, UR4, 0x18 ;  /* 0x0000000405047291 */ /* 0x004fcc000f8ec03f */
[----:B------:R-:W-:-:S04]  /*1910*/  IMAD.U32 R6, RZ, RZ, UR4 ;  /* 0x00000004ff067e24 */ /* 0x000fc8000f8e00ff */
[----:B------:R-:W-:-:S04]  /*1920*/  IMAD R5, R5, 0x8, R6 ;  /* 0x0000000805057824 */ /* 0x000fc800078e0206 */
[----:B------:R0:W1:Y:S01]  /*1930*/  SYNCS.PHASECHK.TRANS64.TRYWAIT P1, [R5+URZ], R4 ;  /* 0x00000004050075a7 */ /* 0x000062000802017f */
[----:B------:R-:W-:Y:S05]  /*1940*/  @!P0 BRA `(.L_x_25) ;  /* 0x0000000000048947 */ /* 0x000fea0003800000 */
[----:B------:R-:W-:Y:S01]  /*1950*/  BPT.TRAP 0x1 ;  /* 0x000000040000795c */ /* 0x000fe20000300000 */
.L_x_25:
[----:B-1----:R-:W-:Y:S05]  /*1960*/  @P1 BRA `(.L_x_26) ;  /* 0x0000000000081947 */ /* 0x002fea0003800000 */
[----:B------:R-:W1:Y:S02]  /*1970*/  SYNCS.PHASECHK.TRANS64.TRYWAIT P1, [R5+URZ], R4 ;  /* 0x00000004050075a7 */ /* 0x000e64000802017f */
[----:B-1----:R-:W-:Y:S05]  /*1980*/  @!P1 BRA `(.L_x_27) ;  /* 0x0000006800589947 */ /* 0x002fea0003800000 */
.L_x_26:
[----:B------:R-:W-:Y:S01]  /*1990*/  ULEA UR4, UR8, UR41, 0x9 ;  /* 0x0000002908047291 */ /* 0x000fe2000f8e483f */
[----:B------:R-:W-:Y:S01]  /*19a0*/  WARPGROUP.ARRIVE ;  /* 0x00000000000079c5 */ /* 0x000fe20000000000 */
[----:B------:R-:W-:Y:S01]  /*19b0*/  ULEA UR6, UR8, UR9, 0x9 ;  /* 0x0000000908067291 */ /* 0x000fe2000f8e483f */
[----:B------:R-:W-:Y:S01]  /*19c0*/  UMOV UR5, 0x80000020 ;  /* 0x8000002000057882 */ /* 0x000fe20000000000 */
[----:B------:R-:W-:-:S07]  /*19d0*/  UMOV UR7, 0x80000020 ;  /* 0x8000002000077882 */ /* 0x000fce0000000000 */
[----:B------:R-:W-:Y:S01]  /*19e0*/  HGMMA.64x128x16.F32 R24, gdesc[UR4], R24, gsb0 ;  /* 0x01e00000041879f0 */ /* 0x000fe20008000818 */
        /* <DEDUP_REMOVED lines=9> */
[----:B------:R-:W-:Y:S01]  /*1a80*/  BPT.TRAP 0x1 ;  /* 0x000000040000795c */ /* 0x000fe20000300000 */
.L_x_28:
[----:B------:R-:W-:-:S13]  /*1a90*/  ISETP.NE.AND P1, PT, R22, RZ, PT ;  /* 0x000000ff1600720c */ /* 0x000fda0003f25270 */
[----:B01----:R-:W-:-:S04]  /*1aa0*/  @P1 IMAD R4, R3, 0x8, R6 ;  /* 0x0000000803041824 */ /* 0x003fc800078e0206 */
[----:B------:R-:W-:-:S05]  /*1ab0*/  @P1 VIADD R4, R4, 0x70 ;  /* 0x0000007004041836 */ /* 0x000fca0000000000 */
[----:B------:R-:W-:-:S04]  /*1ac0*/  @P1 PRMT R4, R23, 0x654, R4 ;  /* 0x0000065417041816 */ /* 0x000fc80000000004 */
[----:B------:R0:W-:Y:S01]  /*1ad0*/  @P1 SYNCS.ARRIVE.TRANS64.RED.A1T0 RZ, [R4+URZ], RZ ;  /* 0x000000ff04ff19a7 */ /* 0x0001e2000810043f */
[----:B------:R-:W-:-:S13]  /*1ae0*/  ISETP.GT.U32.AND P1, PT, R19, 0x1, PT ;  /* 0x000000011300780c */ /* 0x000fda0003f24070 */
[----:B0-----:R-:W-:Y:S05]  /*1af0*/  @P1 BRA `(.L_x_29) ;  /* 0x0000000000041947 */ /* 0x001fea0003800000 */
[----:B------:R-:W-:Y:S01]  /*1b00*/  BPT.TRAP 0x1 ;  /* 0x000000040000795c */ /* 0x000fe20000300000 */
.L_x_29:
[----:B------:R-:W-:Y:S01]  /*1b10*/  UIADD3 UR8, UR8, 0x1, URZ ;  /* 0x0000000108087890 */ /* 0x000fe2000fffe03f */
[C---:B------:R-:W-:Y:S01]  /*1b20*/  ISETP.GT.AND P2, PT, R0.reuse, 0x1, PT ;  /* 0x000000010000780c */ /* 0x040fe20003f44270 */
[----:B------:R-:W-:Y:S02]  /*1b30*/  VIADD R3, R3, 0x1 ;  /* 0x0000000103037836 */ /* 0x000fe40000000000 */
[----:B------:R-:W-:Y:S01]  /*1b40*/  UISETP.NE.AND UP0, UPT, UR8, 0xe, UPT ;  /* 0x0000000e0800788c */ /* 0x000fe2000bf05270 */
[----:B------:R-:W-:Y:S02]  /*1b50*/  VIADD R0, R0, 0xffffffff ;  /* 0xffffffff00007836 */ /* 0x000fe40000000000 */
[C---:B------:R-:W-:Y:S01]  /*1b60*/  ISETP.NE.AND P1, PT, R3.reuse, 0xe, PT ;  /* 0x0000000e0300780c */ /* 0x040fe20003f25270 */
[----:B------:R-:W-:Y:S02]  /*1b70*/  USEL UR4, URZ, 0x1, UP0 ;  /* 0x000000013f047887 */ /* 0x000fe40008000000 */
[----:B------:R-:W-:Y:S01]  /*1b80*/  USEL UR8, UR8, URZ, UP0 ;  /* 0x0000003f08087287 */ /* 0x000fe20008000000 */
[----:B------:R-:W-:-:S03]  /*1b90*/  SEL R3, R3, RZ, P1 ;  /* 0x000000ff03037207 */ /* 0x000fc60000800000 */
[----:B------:R-:W-:Y:S01]  /*1ba0*/  LOP3.LUT R7, R7, UR4, RZ, 0x3c, !PT ;  /* 0x0000000407077c12 */ /* 0x000fe2000f8e3cff */
[----:B------:R-:W-:Y:S07]  /*1bb0*/  @P2 BRA `(.L_x_30) ;  /* 0xfffffffc00382947 */ /* 0x000fee000383ffff */
.L_x_23:
[----:B------:R-:W2:Y:S02]  /*1bc0*/  LDC R0, c[0x0][0x28c] ;  /* 0x0000a300ff007b82 */ /* 0x000ea40000000800 */
[----:B--2---:R-:W-:-:S13]  /*1bd0*/  ISETP.GE.AND P1, PT, R0, 0x1, PT ;  /* 0x000000010000780c */ /* 0x004fda0003f26270 */
[----:B------:R-:W-:Y:S05]  /*1be0*/  @!P1 BRA `(.L_x_31) ;  /* 0x0000000000549947 */ /* 0x000fea0003800000 */
[----:B------:R-:W-:Y:S05]  /*1bf0*/  @!P0 BRA `(.L_x_32) ;  /* 0x0000000000048947 */ /* 0x000fea0003800000 */
[----:B------:R-:W-:Y:S01]  /*1c00*/  BPT.TRAP 0x1 ;  /* 0x000000040000795c */ /* 0x000fe20000300000 */
.L_x_32:
[----:B------:R-:W-:Y:S01]  /*1c10*/  ISETP.NE.AND P0, PT, R22, RZ, PT ;  /* 0x000000ff1600720c */ /* 0x000fe20003f05270 */
[----:B------:R-:W-:Y:S01]  /*1c20*/  BSSY B0, `(.L_x_33) ;  /* 0x000000f000007945 */ /* 0x000fe20003800000 */
[----:B------:R-:W-:-:S11]  /*1c30*/  ISETP.GT.U32.AND P1, PT, R19, 0x1, PT ;  /* 0x000000011300780c */ /* 0x000fd60003f24070 */
[----:B------:R-:W-:Y:S05]  /*1c40*/  @!P0 BRA `(.L_x_34) ;  /* 0x0000000000308947 */ /* 0x000fea0003800000 */
[----:B------:R-:W-:-:S04]  /*1c50*/  UISETP.LT.AND UP0, UPT, UR40, 0x1, UPT ;  /* 0x000000012800788c */ /* 0x000fc8000bf01270 */
[----:B------:R-:W-:-:S04]  /*1c60*/  USEL UR6, UR40, 0x1, UP0 ;  /* 0x0000000128067887 */ /* 0x000fc80008000000 */
[----:B------:R-:W-:-:S04]  /*1c70*/  UIADD3 UR6, UR39, UR40, -UR6 ;  /* 0x0000002827067290 */ /* 0x000fc8000fffe806 */
[----:B------:R-:W-:-:S04]  /*1c80*/  USHF.R.U32.HI UR4, URZ, 0x1, UR6 ;  /* 0x000000013f047899 */ /* 0x000fc80008011606 */
[----:B------:R-:W-:-:S04]  /*1c90*/  UIMAD.WIDE.U32 UR4, UR4, -0x6db6db6d, URZ ;  /* 0x92492493040478a5 */ /* 0x000fc8000f8e003f */
[----:B------:R-:W-:-:S04]  /*1ca0*/  USHF.R.U32.HI UR4, URZ, 0x2, UR5 ;  /* 0x000000023f047899 */ /* 0x000fc80008011605 */
[----:B------:R-:W-:-:S06]  /*1cb0*/  UIMAD UR6, UR4, -0xe, UR6 ;  /* 0xfffffff2040678a4 */ /* 0x000fcc000f8e0206 */
[----:B------:R-:W-:-:S04]  /*1cc0*/  IMAD.U32 R3, RZ, RZ, UR6 ;  /* 0x00000006ff037e24 */ /* 0x000fc8000f8e00ff */
[----:B------:R-:W-:-:S04]  /*1cd0*/  IMAD R0, R3, 0x8, R6 ;  /* 0x0000000803007824 */ /* 0x000fc800078e0206 */
[----:B------:R-:W-:-:S05]  /*1ce0*/  VIADD R0, R0, 0x70 ;  /* 0x0000007000007836 */ /* 0x000fca0000000000 */
[----:B------:R-:W-:-:S04]  /*1cf0*/  PRMT R0, R23, 0x654, R0 ;  /* 0x0000065417007816 */ /* 0x000fc80000000000 */
[----:B------:R2:W-:Y:S03]  /*1d00*/  SYNCS.ARRIVE.TRANS64.RED.A1T0 RZ, [R0+URZ], RZ ;  /* 0x000000ff00ff79a7 */ /* 0x0005e6000810043f */
.L_x_34:
[----:B------:R-:W-:Y:S05]  /*1d10*/  BSYNC B0 ;  /* 0x0000000000007941 */ /* 0x000fea0003800000 */
.L_x_33:
[----:B------:R-:W-:Y:S05]  /*1d20*/  @P1 BRA `(.L_x_31) ;  /* 0x0000000000041947 */ /* 0x000fea0003800000 */
[----:B------:R-:W-:Y:S01]  /*1d30*/  BPT.TRAP 0x1 ;  /* 0x000000040000795c */ /* 0x000fe20000300000 */
.L_x_31:
[----:B------:R-:W3:Y:S01]  /*1d40*/  LDC R6, c[0x0][0x288] ;  /* 0x0000a200ff067b82 */ /* 0x000ee20000000800 */
[--C-:B--2---:R-:W-:Y:S01]  /*1d50*/  SHF.R.U32.HI R0, RZ, 0x2, R18.reuse ;  /* 0x00000002ff007819 */ /* 0x104fe20000011612 */
[----:B------:R-:W-:Y:S01]  /*1d60*/  IMAD.SHL.U32 R93, R93, 0x80, RZ ;  /* 0x000000805d5d7824 */ /* 0x000fe200078e00ff */
[----:B01----:R-:W-:Y:S01]  /*1d70*/  SHF.R.U32.HI R5, RZ, 0x7, R18 ;  /* 0x00000007ff057819 */ /* 0x003fe20000011612 */
[----:B------:R-:W-:Y:S01]  /*1d80*/  UIADD3 UR39, UR40, UR39, URZ ;  /* 0x0000002728277290 */ /* 0x000fe2000fffe03f */
[----:B------:R-:W-:Y:S01]  /*1d90*/  LOP3.LUT R3, R0, 0x7, RZ, 0xc0, !PT ;  /* 0x0000000700037812 */ /* 0x000fe200078ec0ff */
[----:B------:R-:W-:Y:S01]  /*1da0*/  ULDC UR7, c[0x0][0x284] ;  /* 0x0000a10000077ab9 */ /* 0x000fe20000000800 */
[----:B------:R-:W-:Y:S01]  /*1db0*/  LOP3.LUT R0, R5, 0x1, RZ, 0xc0, !PT ;  /* 0x0000000105007812 */ /* 0x000fe200078ec0ff */
[----:B------:R-:W-:Y:S01]  /*1dc0*/  UISETP.GT.U32.AND UP0, UPT, UR39, 0xd, UPT ;  /* 0x0000000d2700788c */ /* 0x000fe2000bf04070 */
[C---:B------:R-:W-:Y:S01]  /*1dd0*/  LOP3.LUT R4, R18.reuse, 0x60, RZ, 0xc0, !PT ;  /* 0x0000006012047812 */ /* 0x040fe200078ec0ff */
[----:B------:R-:W-:Y:S01]  /*1de0*/  USHF.R.U32.HI UR4, URZ, 0x1, UR39 ;  /* 0x000000013f047899 */ /* 0x000fe20008011627 */
[----:B------:R-:W-:Y:S01]  /*1df0*/  LOP3.LUT R5, R18, 0x3, RZ, 0xc0, !PT ;  /* 0x0000000312057812 */ /* 0x000fe200078ec0ff */
[----:B------:R-:W-:Y:S01]  /*1e00*/  IMAD.SHL.U32 R8, R0, 0x40, RZ ;  /* 0x0000004000087824 */ /* 0x000fe200078e00ff */
[----:B------:R-:W-:Y:S01]  /*1e10*/  SHF.R.U32.HI R4, RZ, 0x1, R4 ;  /* 0x00000001ff047819 */ /* 0x000fe20000011604 */
[----:B------:R-:W-:Y:S01]  /*1e20*/  UISETP.LT.U32.AND UP0, UPT, UR40, 0xe, UP0 ;  /* 0x0000000e2800788c */ /* 0x000fe20008701070 */
[----:B------:R-:W-:Y:S01]  /*1e30*/  SHF.R.S32.HI R15, RZ, 0x1f, R91 ;  /* 0x0000001fff0f7819 */ /* 0x000fe2000001145b */
[----:B------:R-:W-:Y:S01]  /*1e40*/  UISETP.GE.U32.AND UP1, UPT, UR40, 0xe, UPT ;  /* 0x0000000e2800788c */ /* 0x000fe2000bf26070 */
[--C-:B------:R-:W-:Y:S01]  /*1e50*/  IADD3 R7, RZ, -R4, -R3.reuse ;  /* 0x80000004ff077210 */ /* 0x100fe20007ffe803 */
[----:B------:R-:W-:Y:S01]  /*1e60*/  ULDC.64 UR8, c[0x0][0x5d0] ;  /* 0x0001740000087ab9 */ /* 0x000fe20000000a00 */
[----:B------:R-:W-:Y:S01]  /*1e70*/  LOP3.LUT R3, R8, 0x40, R3, 0xe2, !PT ;  /* 0x0000004008037812 */ /* 0x000fe200078ee203 */
[----:B------:R-:W-:Y:S01]  /*1e80*/  IMAD.SHL.U32 R8, R18, 0x2, RZ ;  /* 0x0000000212087824 */ /* 0x000fe200078e00ff */
[----:B------:R-:W-:Y:S01]  /*1e90*/  UIMAD.WIDE.U32 UR4, UR4, -0x6db6db6d, URZ ;  /* 0x92492493040478a5 */ /* 0x000fe2000f8e003f */
[C---:B------:R-:W-:Y:S01]  /*1ea0*/  IMAD.WIDE R10, R92.reuse, 0x80, RZ ;  /* 0x000000805c0a7825 */ /* 0x040fe200078e02ff */
[----:B------:R-:W-:Y:S01]  /*1eb0*/  USEL UR6, URZ, 0x1, !UP0 ;  /* 0x000000013f067887 */ /* 0x000fe2000c000000 */
[----:B---3--:R-:W-:Y:S01]  /*1ec0*/  ISETP.GE.AND P0, PT, R93, R6, PT ;  /* 0x000000065d00720c */ /* 0x008fe20003f06270 */
[----:B------:R-:W-:Y:S01]  /*1ed0*/  USHF.R.U32.HI UR4, URZ, 0x2, UR5 ;  /* 0x000000023f047899 */ /* 0x000fe20008011605 */
[----:B------:R-:W-:Y:S01]  /*1ee0*/  IMAD R12, R5, -0x2, R6 ;  /* 0xfffffffe050c7824 */ /* 0x000fe200078e0206 */
[----:B------:R-:W-:Y:S01]  /*1ef0*/  LOP3.LUT R8, R93, 0x6, R8, 0xf8, !PT ;  /* 0x000000065d087812 */ /* 0x000fe200078ef808 */
[----:B------:R-:W-:Y:S01]  /*1f00*/  IMAD.SHL.U32 R5, R92, 0x80, RZ ;  /* 0x000000805c057824 */ /* 0x000fe200078e00ff */
[----:B------:R-:W-:Y:S01]  /*1f10*/  ULOP3.LUT UR38, UR38, UR6, URZ, 0x3c, !UPT ;  /* 0x0000000626267292 */ /* 0x000fe2000f8e3c3f */
[----:B------:R-:W-:Y:S01]  /*1f20*/  IMAD R6, R15, UR8, RZ ;  /* 0x000000080f067c24 */ /* 0x000fe2000f8e02ff */
[----:B------:R-:W-:Y:S01]  /*1f30*/  SHF.R.S32.HI R9, RZ, 0x1f, R8 ;  /* 0x0000001fff097819 */ /* 0x000fe20000011408 */
[----:B------:R-:W-:Y:S01]  /*1f40*/  IMAD R0, R0, -0x40, R7 ;  /* 0xffffffc000007824 */ /* 0x000fe200078e0207 */
[----:B------:R-:W-:Y:S01]  /*1f50*/  ISETP.GE.OR P0, PT, R5, UR7, P0 ;  /* 0x0000000705007c0c */ /* 0x000fe20008706670 */
[C---:B------:R-:W-:Y:S01]  /*1f60*/  IMAD R13, R91.reuse, UR9, R6 ;  /* 0x000000095b0d7c24 */ /* 0x040fe2000f8e0206 */
[----:B------:R-:W-:Y:S01]  /*1f70*/  LOP3.LUT R105, R10, R3, R4, 0xfe, !PT ;  /* 0x000000030a697212 */ /* 0x000fe200078efe04 */
[----:B------:R-:W-:Y:S01]  /*1f80*/  IMAD.WIDE.U32 R6, R91, UR8, R8 ;  /* 0x000000085b067c25 */ /* 0x000fe2000f8e0008 */
[----:B------:R-:W-:Y:S01]  /*1f90*/  UIMAD UR39, UR4, -0xe, UR39 ;  /* 0xfffffff2042778a4 */ /* 0x000fe2000f8e0227 */
[----:B------:R-:W-:Y:S01]  /*1fa0*/  IADD3 R3, -R5, UR7, R0 ;  /* 0x0000000705037c10 */ /* 0x000fe2000fffe100 */
[----:B------:R-:W-:Y:S01]  /*1fb0*/  @UP1 ULOP3.LUT UR38, UR38, 0x1, UR4, 0x78, !UPT ;  /* 0x0000000126261892 */ /* 0x000fe2000f8e7804 */
[----:B------:R-:W-:-:S02]  /*1fc0*/  IMAD.IADD R7, R7, 0x1, R13 ;  /* 0x0000000107077824 */ /* 0x000fc400078e020d */
[----:B------:R-:W-:Y:S02]  /*1fd0*/  IMAD.IADD R4, R12, 0x1, -R93 ;  /* 0x000000010c047824 */ /* 0x000fe400078e0a5d */
[----:B------:R-:W-:Y:S02]  /*1fe0*/  IMAD.MOV.U32 R0, RZ, RZ, -0x1 ;  /* 0xffffffffff007424 */ /* 0x000fe400078e00ff */
[----:B------:R-:W-:Y:S05]  /*1ff0*/  @P0 BRA `(.L_x_35) ;  /* 0x0000004000240947 */ /* 0x000fea0003800000 */
[----:B------:R-:W0:Y:S01]  /*2000*/  LDC.64 R98, c[0x0][0x5c8] ;  /* 0x00017200ff627b82 */ /* 0x000e220000000a00 */
[----:B-----5:R-:W-:Y:S01]  /*2010*/  FSETP.NEU.AND P0, PT, R89, RZ, PT ;  /* 0x000000ff5900720b */ /* 0x020fe20003f0d000 */
[----:B------:R-:W-:Y:S01]  /*2020*/  BSSY B0, `(.L_x_35) ;  /* 0x0000406000007945 */ /* 0x000fe20003800000 */
[----:B------:R-:W-:-:S04]  /*2030*/  ISETP.GT.AND P2, PT, R4, RZ, PT ;  /* 0x000000ff0400720c */ /* 0x000fc80003f44270 */
[----:B------:R-:W-:Y:S01]  /*2040*/  ISETP.GT.AND P1, PT, R3, RZ, P2 ;  /* 0x000000ff0300720c */ /* 0x000fe20001724270 */
[-C--:B0-----:R-:W-:Y:S02]  /*2050*/  IMAD R12, R11, R98.reuse, RZ ;  /* 0x000000620b0c7224 */ /* 0x081fe400078e02ff */
[----:B------:R-:W-:-:S04]  /*2060*/  IMAD.WIDE.U32 R92, R105, R98, R6 ;  /* 0x00000062695c7225 */ /* 0x000fc800078e0006 */
[----:B------:R-:W-:-:S04]  /*2070*/  IMAD R5, R105, R99, R12 ;  /* 0x0000006369057224 */ /* 0x000fc800078e020c */
[----:B------:R-:W-:Y:S01]  /*2080*/  IMAD.IADD R107, R93, 0x1, R5 ;  /* 0x000000015d6b7824 */ /* 0x000fe200078e0205 */
[----:B------:R-:W-:Y:S06]  /*2090*/  @!P0 BRA `(.L_x_36) ;  /* 0x0000002c00288947 */ /* 0x000fec0003800000 */
[----:B------:R-:W0:Y:S01]  /*20a0*/  LDC.64 R96, c[0x0][0x5b8] ;  /* 0x00016e00ff607b82 */ /* 0x000e220000000a00 */
[----:B------:R-:W-:-:S07]  /*20b0*/  ULDC.64 UR4, c[0x0][0x5c0] ;  /* 0x0001700000047ab9 */ /* 0x000fce0000000a00 */
[----:B------:R-:W1:Y:S08]  /*20c0*/  LDC.64 R100, c[0x0][0x5b0] ;  /* 0x00016c00ff647b82 */ /* 0x000e700000000a00 */
[----:B------:R-:W2:Y:S01]  /*20d0*/  LDC.64 R102, c[0x0][0x5a8] ;  /* 0x00016a00ff667b82 */ /* 0x000ea20000000a00 */
[-C--:B0-----:R-:W-:Y:S02]  /*20e0*/  IMAD R6, R15, R96.reuse, RZ ;  /* 0x000000600f067224 */ /* 0x081fe400078e02ff */
[----:B------:R-:W-:-:S04]  /*20f0*/  IMAD.WIDE.U32 R94, R91, R96, R8 ;  /* 0x000000605b5e7225 */ /* 0x000fc800078e0008 */
[----:B------:R-:W-:Y:S02]  /*2100*/  IMAD R93, R91, R97, R6 ;  /* 0x000000615b5d7224 */ /* 0x000fe400078e0206 */
[-C--:B-1----:R-:W-:Y:S02]  /*2110*/  IMAD R10, R11, R100.reuse, RZ ;  /* 0x000000640b0a7224 */ /* 0x082fe400078e02ff */
[----:B------:R-:W-:Y:S02]  /*2120*/  IMAD.IADD R13, R95, 0x1, R93 ;  /* 0x000000015f0d7824 */ /* 0x000fe400078e025d */
[----:B------:R-:W-:Y:S02]  /*2130*/  IMAD.MOV.U32 R12, RZ, RZ, R94 ;  /* 0x000000ffff0c7224 */ /* 0x000fe400078e005e */
[C---:B------:R-:W-:Y:S02]  /*2140*/  IMAD R97, R105.reuse, R101, R10 ;  /* 0x0000006569617224 */ /* 0x040fe400078e020a */
[----:B------:R-:W-:-:S04]  /*2150*/  IMAD.WIDE.U32 R6, R105, R100, R12 ;  /* 0x0000006469067225 */ /* 0x000fc800078e000c */
[----:B------:R-:W-:Y:S01]  /*2160*/  IMAD.IADD R5, R7, 0x1, R97 ;  /* 0x0000000107057824 */ /* 0x000fe200078e0261 */
[----:B--2---:R-:W-:-:S04]  /*2170*/  LEA R14, P0, R6, R102, 0x1 ;  /* 0x00000066060e7211 */ /* 0x004fc800078008ff */
[----:B------:R-:W-:-:S05]  /*2180*/  LEA.HI.X R15, R6, R103, R5, 0x1, P0 ;  /* 0x00000067060f7211 */ /* 0x000fca00000f0c05 */
[----:B------:R0:W2:Y:S01]  /*2190*/  @P1 LDG.E.LTC128B.U16 R5, desc[UR36][R14.64] ;  /* 0x000000240e051981 */ /* 0x0000a2000c1e1520 */
[----:B------:R-:W-:Y:S01]  /*21a0*/  IMAD.WIDE.U32 R6, R105, R100, R8 ;  /* 0x0000006469067225 */ /* 0x000fe200078e0008 */
[----:B------:R-:W-:Y:S03]  /*21b0*/  BSSY B1, `(.L_x_37) ;  /* 0x0000013000017945 */ /* 0x000fe60003800000 */
[----:B------:R-:W-:Y:S02]  /*21c0*/  IMAD.IADD R7, R97, 0x1, R7 ;  /* 0x0000000161077824 */ /* 0x000fe400078e0207 */
[----:B------:R-:W-:Y:S01]  /*21d0*/  IMAD.WIDE.U32 R20, R91, R96, R6 ;  /* 0x000000605b147225 */ /* 0x000fe200078e0006 */
[----:B0-----:R-:W-:-:S03]  /*21e0*/  SHF.L.U64.HI R15, R100, 0x3, R101 ;  /* 0x00000003640f7819 */ /* 0x001fc60000010265 */
[----:B------:R-:W-:Y:S01]  /*21f0*/  IMAD.IADD R7, R93, 0x1, R21 ;  /* 0x000000015d077824 */ /* 0x000fe200078e0215 */
[----:B------:R-:W-:Y:S01]  /*2200*/  LEA R6, P4, R20, R102, 0x1 ;  /* 0x0000006614067211 */ /* 0x000fe200078808ff */
[----:B------:R-:W-:-:S03]  /*2210*/  IMAD.SHL.U32 R14, R100, 0x8, RZ ;  /* 0x00000008640e7824 */ /* 0x000fc600078e00ff */
[----:B------:R-:W-:Y:S01]  /*2220*/  LEA.HI.X R7, R20, R103, R7, 0x1, P4 ;  /* 0x0000006714077211 */ /* 0x000fe200020f0c07 */
[----:B--2---:R-:W-:-:S05]  /*2230*/  HADD2.F32 R10, -RZ, R5.H0_H0 ;  /* 0x20000005ff0a7230 */ /* 0x004fca0000004100 */
[----:B------:R-:W-:Y:S01]  /*2240*/  FMUL R11, R10, R89 ;  /* 0x000000590a0b7220 */ /* 0x000fe20000400000 */
[----:B------:R-:W-:-:S03]  /*2250*/  LEA R10, P0, R92, UR4, 0x1 ;  /* 0x000000045c0a7c11 */ /* 0x000fc6000f8008ff */
[----:B------:R-:W-:Y:S01]  /*2260*/  FFMA R24, R24, R88, R11 ;  /* 0x0000005818187223 */ /* 0x000fe2000000000b */
[----:B------:R-:W-:Y:S02]  /*2270*/  LEA.HI.X R11, R92, UR5, R107, 0x1, P0 ;  /* 0x000000055c0b7c11 */ /* 0x000fe400080f0c6b */
[----:B------:R-:W-:Y:S02]  /*2280*/  ISETP.GT.AND P0, PT, R4, 0x1, PT ;  /* 0x000000010400780c */ /* 0x000fe40003f04270 */
[----:B------:R-:W-:Y:S02]  /*2290*/  F2FP.F16.F32.PACK_AB R24, RZ, R24 ;  /* 0x00000018ff18723e */ /* 0x000fe400000000ff */
[----:B------:R-:W-:-:S03]  /*22a0*/  ISETP.GT.AND P3, PT, R3, RZ, P0 ;  /* 0x000000ff0300720c */ /* 0x000fc60000764270 */
[----:B------:R0:W-:Y:S10]  /*22b0*/  @P1 STG.E.U16 desc[UR36][R10.64], R24 ;  /* 0x000000180a001986 */ /* 0x0001f4000c101524 */
[----:B------:R-:W-:Y:S05]  /*22c0*/  @!P3 BRA `(.L_x_38) ;  /* 0x000000000004b947 */ /* 0x000fea0003800000 */
[----:B------:R1:W5:Y:S02]  /*22d0*/  LDG.E.LTC128B.U16 R5, desc[UR36][R6.64+0x2] ;  /* 0x0000022406057981 */ /* 0x000364000c1e1520 */
.L_x_38:
[----:B------:R-:W-:Y:S05]  /*22e0*/  BSYNC B1 ;  /* 0x0000000000017941 */ /* 0x000fea0003800000 */
.L_x_37:
[----:B-----5:R-:W-:Y:S01]  /*22f0*/  HADD2.F32 R12, -RZ, R5.H0_H0 ;  /* 0x20000005ff0c7230 */ /* 0x020fe20000004100 */
[----:B------:R-:W-:Y:S01]  /*2300*/  ISETP.GT.AND P2, PT, R3, 0x8, P2 ;  /* 0x000000080300780c */ /* 0x000fe20001744270 */
[----:B------:R-:W-:Y:S01]  /*2310*/  IMAD.WIDE.U32 R20, R105, R100, R14 ;  /* 0x0000006469147225 */ /* 0x000fe200078e000e */
[----:B0-----:R-:W-:-:S03]  /*2320*/  PRMT R24, R5, 0x7610, R24 ;  /* 0x0000761005187816 */ /* 0x001fc60000000018 */
[----:B------:R-:W-:Y:S01]  /*2330*/  FMUL R12, R12, R89 ;  /* 0x000000590c0c7220 */ /* 0x000fe20000400000 */
[----:B------:R-:W-:Y:S01]  /*2340*/  IMAD.IADD R97, R97, 0x1, R21 ;  /* 0x0000000161617824 */ /* 0x000fe200078e0215 */
[----:B------:R-:W-:Y:S02]  /*2350*/  IADD3 R94, P1, R94, R20, RZ ;  /* 0x000000145e5e7210 */ /* 0x000fe40007f3e0ff */
[----:B------:R-:W-:-:S03]  /*2360*/  FFMA R12, R25, R88, R12 ;  /* 0x00000058190c7223 */ /* 0x000fc6000000000c */
[----:B------:R-:W-:Y:S01]  /*2370*/  IMAD.X R13, R97, 0x1, R13, P1 ;  /* 0x00000001610d7824 */ /* 0x000fe200008e060d */
[C---:B------:R-:W-:Y:S02]  /*2380*/  LEA R14, P1, R94.reuse, R102, 0x1 ;  /* 0x000000665e0e7211 */ /* 0x040fe400078208ff */
[----:B------:R-:W-:Y:S02]  /*2390*/  F2FP.F16.F32.PACK_AB R12, RZ, R12 ;  /* 0x0000000cff0c723e */ /* 0x000fe400000000ff */
[----:B------:R-:W-:Y:S02]  /*23a0*/  LEA.HI.X R15, R94, R103, R13, 0x1, P1 ;  /* 0x000000675e0f7211 */ /* 0x000fe400008f0c0d */
[----:B------:R-:W-:-:S05]  /*23b0*/  PRMT R21, R12, 0x7610, R21 ;  /* 0x000076100c157816 */ /* 0x000fca0000000015 */
[----:B------:R0:W-:Y:S04]  /*23c0*/  @P3 STG.E.U16 desc[UR36][R10.64+0x2], R21 ;  /* 0x000002150a003986 */ /* 0x0001e8000c101524 */
[----:B------:R-:W2:Y:S01]  /*23d0*/  @P2 LDG.E.LTC128B.U16 R24, desc[UR36][R14.64] ;  /* 0x000000240e182981 */ /* 0x000ea2000c1e1520 */
[----:B------:R-:W-:Y:S01]  /*23e0*/  IADD3 R20, P1, R8, R20, RZ ;  /* 0x0000001408147210 */ /* 0x000fe20007f3e0ff */
[----:B------:R-:W-:Y:S01]  /*23f0*/  BSSY B1, `(.L_x_39) ;  /* 0x0000011000017945 */ /* 0x000fe20003800000 */
[C---:B------:R-:W-:Y:S02]  /*2400*/  SHF.L.U64.HI R13, R98.reuse, 0x4, R99 ;  /* 0x00000004620d7819 */ /* 0x040fe40000010263 */
[----:B------:R-:W-:Y:S01]  /*2410*/  ISETP.GT.AND P0, PT, R3, 0x8, P0 ;  /* 0x000000080300780c */ /* 0x000fe20000704270 */
[----:B0-----:R-:W-:Y:S01]  /*2420*/  IMAD.X R21, R9, 0x1, R97, P1 ;  /* 0x0000000109157824 */ /* 0x001fe200008e0661 */
[----:B------:R-:W-:Y:S01]  /*2430*/  LEA R12, P1, R98, R10, 0x4 ;  /* 0x0000000a620c7211 */ /* 0x000fe200078220ff */
[----:B------:R-:W-:-:S04]  /*2440*/  IMAD.WIDE.U32 R20, R91, R96, R20 ;  /* 0x000000605b147225 */ /* 0x000fc800078e0014 */
[----:B------:R-:W-:Y:S02]  /*2450*/  IMAD.X R13, R13, 0x1, R11, P1 ;  /* 0x000000010d0d7824 */ /* 0x000fe400008e060b */
[----:B------:R-:W-:Y:S02]  /*2460*/  IMAD.IADD R9, R93, 0x1, R21 ;  /* 0x000000015d097824 */ /* 0x000fe400078e0215 */
[----:B--2---:R-:W-:-:S05]  /*2470*/  HADD2.F32 R8, -RZ, R24.H0_H0 ;  /* 0x20000018ff087230 */ /* 0x004fca0000004100 */
[----:B------:R-:W-:Y:S01]  /*2480*/  FMUL R5, R8, R89 ;  /* 0x0000005908057220 */ /* 0x000fe20000400000 */
[----:B------:R-:W-:-:S03]  /*2490*/  LEA R8, P3, R20, R102, 0x1 ;  /* 0x0000006614087211 */ /* 0x000fc600078608ff */
[----:B------:R-:W-:Y:S01]  /*24a0*/  FFMA R5, R26, R88, R5 ;  /* 0x000000581a057223 */ /* 0x000fe20000000005 */
[----:B------:R-:W-:-:S04]  /*24b0*/  LEA.HI.X R9, R20, R103, R9, 0x1, P3 ;  /* 0x0000006714097211 */ /* 0x000fc800018f0c09 */
[----:B------:R-:W-:-:S05]  /*24c0*/  F2FP.F16.F32.PACK_AB R5, RZ, R5 ;  /* 0x00000005ff05723e */ /* 0x000fca00000000ff */
[----:B------:R0:W-:Y:S01]  /*24d0*/  @P2 STG.E.U16 desc[UR36][R12.64], R5 ;  /* 0x000000050c002986 */ /* 0x0001e2000c101524 */
[----:B------:R-:W-:Y:S05]  /*24e0*/  @!P0 BRA `(.L_x_40) ;  /* 0x0000000000048947 */ /* 0x000fea0003800000 */
[----:B------:R2:W5:Y:S02]  /*24f0*/  LDG.E.LTC128B.U16 R24, desc[UR36][R8.64+0x2] ;  /* 0x0000022408187981 */ /* 0x000564000c1e1520 */
.L_x_40:
[----:B------:R-:W-:Y:S05]  /*2500*/  BSYNC B1 ;  /* 0x0000000000017941 */ /* 0x000fea0003800000 */
.L_x_39:
[----:B-----5:R-:W-:Y:S01]  /*2510*/  HADD2.F32 R14, -RZ, R24.H0_H0 ;  /* 0x20000018ff0e7230 */ /* 0x020fe20000004100 */
[----:B------:R-:W-:Y:S01]  /*2520*/  ISETP.GT.AND P1, PT, R4, 0x8, PT ;  /* 0x000000080400780c */ /* 0x000fe20003f24270 */
[----:B------:R-:W-:Y:S03]  /*2530*/  BSSY B1, `(.L_x_41) ;  /* 0x0000008000017945 */ /* 0x000fe60003800000 */
[----:B------:R-:W-:Y:S01]  /*2540*/  FMUL R14, R14, R89 ;  /* 0x000000590e0e7220 */ /* 0x000fe20000400000 */
[----:B------:R-:W-:-:S03]  /*2550*/  ISETP.GT.AND P2, PT, R3, RZ, P1 ;  /* 0x000000ff0300720c */ /* 0x000fc60000f44270 */
[----:B------:R-:W-:-:S05]  /*2560*/  FFMA R14, R27, R88, R14 ;  /* 0x000000581b0e7223 */ /* 0x000fca000000000e */
[----:B------:R-:W-:-:S05]  /*2570*/  F2FP.F16.F32.PACK_AB R14, RZ, R14 ;  /* 0x0000000eff0e723e */ /* 0x000fca00000000ff */
[----:B------:R3:W-:Y:S01]  /*2580*/  @P0 STG.E.U16 desc[UR36][R12.64+0x2], R14 ;  /* 0x0000020e0c000986 */ /* 0x0007e2000c101524 */
[----:B------:R-:W-:Y:S05]  /*2590*/  @!P2 BRA `(.L_x_42) ;  /* 0x000000000004a947 */ /* 0x000fea0003800000 */
[----:B------:R4:W5:Y:S02]  /*25a0*/  LDG.E.LTC128B.U16 R24, desc[UR36][R6.64+0x10] ;  /* 0x0000102406187981 */ /* 0x000964000c1e1520 */
.L_x_42:
[----:B------:R-:W-:Y:S05]  /*25b0*/  BSYNC B1 ;  /* 0x0000000000017941 */ /* 0x000fea0003800000 */
.L_x_41:
[----:B---3-5:R-:W-:Y:S01]  /*25c0*/  HADD2.F32 R14, -RZ, R24.H0_H0 ;  /* 0x20000018ff0e7230 */ /* 0x028fe20000004100 */
[----:B------:R-:W-:Y:S01]  /*25d0*/  ISETP.GT.AND P0, PT, R4, 0x9, PT ;  /* 0x000000090400780c */ /* 0x000fe20003f04270 */
[----:B------:R-:W-:Y:S03]  /*25e0*/  BSSY B1, `(.L_x_43) ;  /* 0x0000008000017945 */ /* 0x000fe60003800000 */
[----:B0-----:R-:W-:Y:S01]  /*25f0*/  FMUL R5, R14, R89 ;  /* 0x000000590e057220 */ /* 0x001fe20000400000 */
[----:B------:R-:W-:-:S03]  /*2600*/  ISETP.GT.AND P3, PT, R3, RZ, P0 ;  /* 0x000000ff0300720c */ /* 0x000fc60000764270 */
[----:B------:R-:W-:-:S05]  /*2610*/  FFMA R5, R28, R88, R5 ;  /* 0x000000581c057223 */ /* 0x000fca0000000005 */
[----:B------:R-:W-:-:S05]  /*2620*/  F2FP.F16.F32.PACK_AB R5, RZ, R5 ;  /* 0x00000005ff05723e */ /* 0x000fca00000000ff */
[----:B------:R0:W-:Y:S01]  /*2630*/  @P2 STG.E.U16 desc[UR36][R10.64+0x10], R5 ;  /* 0x000010050a002986 */ /* 0x0001e2000c101524 */
[----:B------:R-:W-:Y:S05]  /*2640*/  @!P3 BRA `(.L_x_44) ;  /* 0x000000000004b947 */ /* 0x000fea0003800000 */
[----:B------:R3:W5:Y:S02]  /*2650*/  LDG.E.LTC128B.U16 R24, desc[UR36][R6.64+0x12] ;  /* 0x0000122406187981 */ /* 0x000764000c1e1520 */
.L_x_44:
[----:B------:R-:W-:Y:S05]  /*2660*/  BSYNC B1 ;  /* 0x0000000000017941 */ /* 0x000fea0003800000 */
.L_x_43:
[----:B-----5:R-:W-:Y:S01]  /*2670*/  HADD2.F32 R14, -RZ, R24.H0_H0 ;  /* 0x20000018ff0e7230 */ /* 0x020fe20000004100 */
[----:B------:R-:W-:Y:S01]  /*2680*/  ISETP.GT.AND P1, PT, R3, 0x8, P1 ;  /* 0x000000080300780c */ /* 0x000fe20000f24270 */
[----:B------:R-:W-:Y:S03]  /*2690*/  BSSY B1, `(.L_x_45) ;  /* 0x0000007000017945 */ /* 0x000fe60003800000 */
[----:B------:R-:W-:-:S04]  /*26a0*/  FMUL R14, R14, R89 ;  /* 0x000000590e0e7220 */ /* 0x000fc80000400000 */
[----:B------:R-:W-:-:S05]  /*26b0*/  FFMA R14, R29, R88, R14 ;  /* 0x000000581d0e7223 */ /* 0x000fca000000000e */
[----:B------:R-:W-:-:S05]  /*26c0*/  F2FP.F16.F32.PACK_AB R14, RZ, R14 ;  /* 0x0000000eff0e723e */ /* 0x000fca00000000ff */
[----:B------:R0:W-:Y:S01]  /*26d0*/  @P3 STG.E.U16 desc[UR36][R10.64+0x12], R14 ;  /* 0x0000120e0a003986 */ /* 0x0001e2000c101524 */
[----:B------:R-:W-:Y:S05]  /*26e0*/  @!P1 BRA `(.L_x_46) ;  /* 0x0000000000049947 */ /* 0x000fea0003800000 */
[----:B------:R0:W5:Y:S02]  /*26f0*/  LDG.E.LTC128B.U16 R24, desc[UR36][R8.64+0x10] ;  /* 0x0000102408187981 */ /* 0x000164000c1e1520 */
.L_x_46:
[----:B------:R-:W-:Y:S05]  /*2700*/  BSYNC B1 ;  /* 0x0000000000017941 */ /* 0x000fea0003800000 */
.L_x_45:
[----:B0----5:R-:W-:Y:S01]  /*2710*/  HADD2.F32 R14, -RZ, R24.H0_H0 ;  /* 0x20000018ff0e7230 */ /* 0x021fe20000004100 */
        /* <DEDUP_REMOVED lines=8> */
.L_x_48:
[----:B------:R-:W-:Y:S05]  /*27a0*/  BSYNC B1 ;  /* 0x0000000000017941 */ /* 0x000fea0003800000 */
.L_x_47:
        /* <DEDUP_REMOVED lines=10> */
.L_x_50:
[----:B------:R-:W-:Y:S05]  /*2850*/  BSYNC B1 ;  /* 0x0000000000017941 */ /* 0x000fea0003800000 */
.L_x_49:
[----:B0----5:R-:W-:Y:S01]  /*2860*/  HADD2.F32 R14, -RZ, R24.H0_H0 ;  /* 0x20000018ff0e7230 */ /* 0x021fe20000004100 */
        /* <DEDUP_REMOVED lines=9> */
.L_x_52:
[----:B------:R-:W-:Y:S05]  /*2900*/  BSYNC B1 ;  /* 0x0000000000017941 */ /* 0x000fea0003800000 */
.L_x_51:
        /* <DEDUP_REMOVED lines=9> */
.L_x_54:
[----:B------:R-:W-:Y:S05]  /*29a0*/  BSYNC B1 ;  /* 0x0000000000017941 */ /* 0x000fea0003800000 */
.L_x_53:
        /* <DEDUP_REMOVED lines=9> */
.L_x_56:
[----:B------:R-:W-:Y:S05]  /*2a40*/  BSYNC B1 ;  /* 0x0000000000017941 */ /* 0x000fea0003800000 */
.L_x_55:
        /* <DEDUP_REMOVED lines=10> */
.L_x_58:
[----:B------:R-:W-:Y:S05]  /*2af0*/  BSYNC B1 ;  /* 0x0000000000017941 */ /* 0x000fea0003800000 */
.L_x_57:
        /* <DEDUP_REMOVED lines=10> */
.L_x_60:
[----:B------:R-:W-:Y:S05]  /*2ba0*/  BSYNC B1 ;  /* 0x0000000000017941 */ /* 0x000fea0003800000 */
.L_x_59:
        /* <DEDUP_REMOVED lines=9> */
.L_x_62:
[----:B------:R-:W-:Y:S05]  /*2c40*/  BSYNC B1 ;  /* 0x0000000000017941 */ /* 0x000fea0003800000 */
.L_x_61:
        /* <DEDUP_REMOVED lines=9> */
.L_x_64:
[----:B------:R-:W-:Y:S05]  /*2ce0*/  BSYNC B1 ;  /* 0x0000000000017941 */ /* 0x000fea0003800000 */
.L_x_63:
        /* <DEDUP_REMOVED lines=10> */
.L_x_66:
[----:B------:R-:W-:Y:S05]  /*2d90*/  BSYNC B1 ;  /* 0x0000000000017941 */ /* 0x000fea0003800000 */
.L_x_65:
        /* <DEDUP_REMOVED lines=10> */
.L_x_68:
[----:B------:R-:W-:Y:S05]  /*2e40*/  BSYNC B1 ;  /* 0x0000000000017941 */ /* 0x000fea0003800000 */
.L_x_67:
        /* <DEDUP_REMOVED lines=9> */
.L_x_70:
[----:B------:R-:W-:Y:S05]  /*2ee0*/  BSYNC B1 ;  /* 0x0000000000017941 */ /* 0x000fea0003800000 */
.L_x_69:
        /* <DEDUP_REMOVED lines=9> */
.L_x_72:
[----:B------:R-:W-:Y:S05]  /*2f80*/  BSYNC B1 ;  /* 0x0000000000017941 */ /* 0x000fea0003800000 */
.L_x_71:
        /* <DEDUP_REMOVED lines=10> */
.L_x_74:
[----:B------:R-:W-:Y:S05]  /*3030*/  BSYNC B1 ;  /* 0x0000000000017941 */ /* 0x000fea0003800000 */
.L_x_73:
        /* <DEDUP_REMOVED lines=10> */
.L_x_76:
[----:B------:R-:W-:Y:S05]  /*30e0*/  BSYNC B1 ;  /* 0x0000000000017941 */ /* 0x000fea0003800000 */
.L_x_75:
        /* <DEDUP_REMOVED lines=9> */
.L_x_78:
[----:B------:R-:W-:Y:S05]  /*3180*/  BSYNC B1 ;  /* 0x0000000000017941 */ /* 0x000fea0003800000 */
.L_x_77:
        /* <DEDUP_REMOVED lines=9> */
.L_x_80:
[----:B------:R-:W-:Y:S05]  /*3220*/  BSYNC B1 ;  /* 0x0000000000017941 */ /* 0x000fea0003800000 */
.L_x_79:
        /* <DEDUP_REMOVED lines=10> */
.L_x_82:
[----:B------:R-:W-:Y:S05]  /*32d0*/  BSYNC B1 ;  /* 0x0000000000017941 */ /* 0x000fea0003800000 */
.L_x_81:
        /* <DEDUP_REMOVED lines=10> */
.L_x_84:
[----:B------:R-:W-:Y:S05]  /*3380*/  BSYNC B1 ;  /* 0x0000000000017941 */ /* 0x000fea0003800000 */
.L_x_83:
        /* <DEDUP_REMOVED lines=9> */
.L_x_86:
[----:B------:R-:W-:Y:S05]  /*3420*/  BSYNC B1 ;  /* 0x0000000000017941 */ /* 0x000fea0003800000 */
.L_x_85:
        /* <DEDUP_REMOVED lines=9> */
.L_x_88:
[----:B------:R-:W-:Y:S05]  /*34c0*/  BSYNC B1 ;  /* 0x0000000000017941 */ /* 0x000fea0003800000 */
.L_x_87:
        /* <DEDUP_REMOVED lines=10> */
.L_x_90:
[----:B------:R-:W-:Y:S05]  /*3570*/  BSYNC B1 ;  /* 0x0000000000017941 */ /* 0x000fea0003800000 */
.L_x_89:
        /* <DEDUP_REMOVED lines=10> */
.L_x_92:
[----:B------:R-:W-:Y:S05]  /*3620*/  BSYNC B1 ;  /* 0x0000000000017941 */ /* 0x000fea0003800000 */
.L_x_91:
        /* <DEDUP_REMOVED lines=9> */
.L_x_94:
[----:B------:R-:W-:Y:S05]  /*36c0*/  BSYNC B1 ;  /* 0x0000000000017941 */ /* 0x000fea0003800000 */
.L_x_93:
        /* <DEDUP_REMOVED lines=9> */
.L_x_96:
[----:B------:R-:W-:Y:S05]  /*3760*/  BSYNC B1 ;  /* 0x0000000000017941 */ /* 0x000fea0003800000 */
.L_x_95:
        /* <DEDUP_REMOVED lines=10> */
.L_x_98:
[----:B------:R-:W-:Y:S05]  /*3810*/  BSYNC B1 ;  /* 0x0000000000017941 */ /* 0x000fea0003800000 */
.L_x_97:
        /* <DEDUP_REMOVED lines=10> */
.L_x_100:
[----:B------:R-:W-:Y:S05]  /*38c0*/  BSYNC B1 ;  /* 0x0000000000017941 */ /* 0x000fea0003800000 */
.L_x_99:
        /* <DEDUP_REMOVED lines=9> */
.L_x_102:
[----:B------:R-:W-:Y:S05]  /*3960*/  BSYNC B1 ;  /* 0x0000000000017941 */ /* 0x000fea0003800000 */
.L_x_101:
        /* <DEDUP_REMOVED lines=9> */
.L_x_104:
[----:B------:R-:W-:Y:S05]  /*3a00*/  BSYNC B1 ;  /* 0x0000000000017941 */ /* 0x000fea0003800000 */
.L_x_103:
        /* <DEDUP_REMOVED lines=10> */
.L_x_106:
[----:B------:R-:W-:Y:S05]  /*3ab0*/  BSYNC B1 ;  /* 0x0000000000017941 */ /* 0x000fea0003800000 */
.L_x_105:
        /* <DEDUP_REMOVED lines=10> */
.L_x_108:
[----:B------:R-:W-:Y:S05]  /*3b60*/  BSYNC B1 ;  /* 0x0000000000017941 */ /* 0x000fea0003800000 */
.L_x_107:
        /* <DEDUP_REMOVED lines=9> */
.L_x_110:
[----:B------:R-:W-:Y:S05]  /*3c00*/  BSYNC B1 ;  /* 0x0000000000017941 */ /* 0x000fea0003800000 */
.L_x_109:
        /* <DEDUP_REMOVED lines=9> */
.L_x_112:
[----:B------:R-:W-:Y:S05]  /*3ca0*/  BSYNC B1 ;  /* 0x0000000000017941 */ /* 0x000fea0003800000 */
.L_x_111:
        /* <DEDUP_REMOVED lines=10> */
.L_x_114:
[----:B------:R-:W-:Y:S05]  /*3d50*/  BSYNC B1 ;  /* 0x0000000000017941 */ /* 0x000fea0003800000 */
.L_x_113:
        /* <DEDUP_REMOVED lines=10> */
.L_x_116:
[----:B------:R-:W-:Y:S05]  /*3e00*/  BSYNC B1 ;  /* 0x0000000000017941 */ /* 0x000fea0003800000 */
.L_x_115:
        /* <DEDUP_REMOVED lines=9> */
.L_x_118:
[----:B------:R-:W-:Y:S05]  /*3ea0*/  BSYNC B1 ;  /* 0x0000000000017941 */ /* 0x000fea0003800000 */
.L_x_117:
        /* <DEDUP_REMOVED lines=9> */
.L_x_120:
[----:B------:R-:W-:Y:S05]  /*3f40*/  BSYNC B1 ;  /* 0x0000000000017941 */ /* 0x000fea0003800000 */
.L_x_119:
        /* <DEDUP_REMOVED lines=10> */
.L_x_122:
[----:B------:R-:W-:Y:S05]  /*3ff0*/  BSYNC B1 ;  /* 0x0000000000017941 */ /* 0x000fea0003800000 */
.L_x_121:
        /* <DEDUP_REMOVED lines=10> */
.L_x_124:
[----:B------:R-:W-:Y:S05]  /*40a0*/  BSYNC B1 ;  /* 0x0000000000017941 */ /* 0x000fea0003800000 */
.L_x_123:
        /* <DEDUP_REMOVED lines=9> */
.L_x_126:
[----:B------:R-:W-:Y:S05]  /*4140*/  BSYNC B1 ;  /* 0x0000000000017941 */ /* 0x000fea0003800000 */
.L_x_125:
        /* <DEDUP_REMOVED lines=9> */
.L_x_128:
[----:B------:R-:W-:Y:S05]  /*41e0*/  BSYNC B1 ;  /* 0x0000000000017941 */ /* 0x000fea0003800000 */
.L_x_127:
        /* <DEDUP_REMOVED lines=10> */
.L_x_130:
[----:B------:R-:W-:Y:S05]  /*4290*/  BSYNC B1 ;  /* 0x0000000000017941 */ /* 0x000fea0003800000 */
.L_x_129:
        /* <DEDUP_REMOVED lines=10> */
.L_x_132:
[----:B------:R-:W-:Y:S05]  /*4340*/  BSYNC B1 ;  /* 0x0000000000017941 */ /* 0x000fea0003800000 */
.L_x_131:
        /* <DEDUP_REMOVED lines=9> */
.L_x_134:
[----:B------:R-:W-:Y:S05]  /*43e0*/  BSYNC B1 ;  /* 0x0000000000017941 */ /* 0x000fea0003800000 */
.L_x_133:
        /* <DEDUP_REMOVED lines=9> */
.L_x_136:
[----:B------:R-:W-:Y:S05]  /*4480*/  BSYNC B1 ;  /* 0x0000000000017941 */ /* 0x000fea0003800000 */
.L_x_135:
        /* <DEDUP_REMOVED lines=10> */
.L_x_138:
[----:B------:R-:W-:Y:S05]  /*4530*/  BSYNC B1 ;  /* 0x0000000000017941 */ /* 0x000fea0003800000 */
.L_x_137:
        /* <DEDUP_REMOVED lines=10> */
.L_x_140:
[----:B------:R-:W-:Y:S05]  /*45e0*/  BSYNC B1 ;  /* 0x0000000000017941 */ /* 0x000fea0003800000 */
.L_x_139:
        /* <DEDUP_REMOVED lines=9> */
.L_x_142:
[----:B------:R-:W-:Y:S05]  /*4680*/  BSYNC B1 ;  /* 0x0000000000017941 */ /* 0x000fea0003800000 */
.L_x_141:
        /* <DEDUP_REMOVED lines=9> */
.L_x_144:
[----:B------:R-:W-:Y:S05]  /*4720*/  BSYNC B1 ;  /* 0x0000000000017941 */ /* 0x000fea0003800000 */
.L_x_143:
        /* <DEDUP_REMOVED lines=10> */
.L_x_146:
[----:B------:R-:W-:Y:S05]  /*47d0*/  BSYNC B1 ;  /* 0x0000000000017941 */ /* 0x000fea0003800000 */
.L_x_145:
        /* <DEDUP_REMOVED lines=10> */
.L_x_148:
[----:B------:R-:W-:Y:S05]  /*4880*/  BSYNC B1 ;  /* 0x0000000000017941 */ /* 0x000fea0003800000 */
.L_x_147:
        /* <DEDUP_REMOVED lines=9> */
.L_x_150:
[----:B------:R-:W-:Y:S05]  /*4920*/  BSYNC B1 ;  /* 0x0000000000017941 */ /* 0x000fea0003800000 */
.L_x_149:
        /* <DEDUP_REMOVED lines=9> */
.L_x_152:
[----:B------:R-:W-:Y:S05]  /*49c0*/  BSYNC B1 ;  /* 0x0000000000017941 */ /* 0x000fea0003800000 */
.L_x_151:
        /* <DEDUP_REMOVED lines=10> */
.L_x_154:
[----:B------:R-:W-:Y:S05]  /*4a70*/  BSYNC B1 ;  /* 0x0000000000017941 */ /* 0x000fea0003800000 */
.L_x_153:
[----:B0----5:R-:W-:Y:S01]  /*4a80*/  HADD2.F32 R14, -RZ, R24.H0_H0 ;  /* 0x20000018ff0e7230 */ /* 0x021fe20000004100 */
[----:B------:R-:W-:Y:S01]  /*4a90*/  ISETP.GT.AND P0, PT, R4, 0x79, PT ;  /* 0x000000790400780c */ /* 0x000fe20003f04270 */
[----:B------:R-:W-:Y:S01]  /*4aa0*/  @P2 IMAD.MOV.U32 R4, RZ, RZ, R10 ;  /* 0x000000ffff042224 */ /* 0x000fe200078e000a */
[----:B------:R-:W-:Y:S02]  /*4ab0*/  BSSY B1, `(.L_x_155) ;  /* 0x000000a000017945 */ /* 0x000fe40003800000 */
[----:B------:R-:W-:Y:S01]  /*4ac0*/  FMUL R5, R14, R89 ;  /* 0x000000590e057220 */ /* 0x000fe20000400000 */
[----:B------:R-:W-:-:S03]  /*4ad0*/  ISETP.GT.AND P3, PT, R3, RZ, P0 ;  /* 0x000000ff0300720c */ /* 0x000fc60000764270 */
[----:B------:R-:W-:-:S05]  /*4ae0*/  FFMA R5, R84, R88, R5 ;  /* 0x0000005854057223 */ /* 0x000fca0000000005 */
[----:B------:R-:W-:-:S04]  /*4af0*/  F2FP.F16.F32.PACK_AB R5, RZ, R5 ;  /* 0x00000005ff05723e */ /* 0x000fc800000000ff */
[----:B------:R-:W-:Y:S01]  /*4b00*/  PRMT R14, R5, 0x7610, R14 ;  /* 0x00007610050e7816 */ /* 0x000fe2000000000e */
[----:B------:R-:W-:-:S05]  /*4b10*/  @P2 IMAD.MOV.U32 R5, RZ, RZ, R11 ;  /* 0x000000ffff052224 */ /* 0x000fca00078e000b */
[----:B------:R0:W-:Y:S01]  /*4b20*/  @P2 STG.E.U16 desc[UR36][R4.64+0xf0], R14 ;  /* 0x0000f00e04002986 */ /* 0x0001e2000c101524 */
[----:B------:R-:W-:Y:S05]  /*4b30*/  @!P3 BRA `(.L_x_156) ;  /* 0x000000000004b947 */ /* 0x000fea0003800000 */
[----:B------:R0:W5:Y:S02]  /*4b40*/  LDG.E.LTC128B.U16 R24, desc[UR36][R6.64+0xf2] ;  /* 0x0000f22406187981 */ /* 0x000164000c1e1520 */
.L_x_156:
[----:B------:R-:W-:Y:S05]  /*4b50*/  BSYNC B1 ;  /* 0x0000000000017941 */ /* 0x000fea0003800000 */
.L_x_155:
        /* <DEDUP_REMOVED lines=9> */
.L_x_158:
[----:B------:R-:W-:Y:S05]  /*4bf0*/  BSYNC B1 ;  /* 0x0000000000017941 */ /* 0x000fea0003800000 */
.L_x_157:
[----:B0----5:R-:W-:Y:S01]  /*4c00*/  HADD2.F32 R4, -RZ, R24.H0_H0 ;  /* 0x20000018ff047230 */ /* 0x021fe20000004100 */
[----:B------:R-:W-:Y:S01]  /*4c10*/  ISETP.GT.AND P0, PT, R3, 0x8, P0 ;  /* 0x000000080300780c */ /* 0x000fe20000704270 */
[----:B------:R-:W-:Y:S03]  /*4c20*/  BSSY B1, `(.L_x_159) ;  /* 0x000000a000017945 */ /* 0x000fe60003800000 */
[----:B------:R-:W-:Y:S01]  /*4c30*/  FMUL R5, R4, R89 ;  /* 0x0000005904057220 */ /* 0x000fe20000400000 */
[----:B------:R-:W-:-:S03]  /*4c40*/  @P1 IMAD.MOV.U32 R4, RZ, RZ, R12 ;  /* 0x000000ffff041224 */ /* 0x000fc600078e000c */
[----:B------:R-:W-:-:S05]  /*4c50*/  FFMA R5, R86, R88, R5 ;  /* 0x0000005856057223 */ /* 0x000fca0000000005 */
[----:B------:R-:W-:-:S04]  /*4c60*/  F2FP.F16.F32.PACK_AB R5, RZ, R5 ;  /* 0x00000005ff05723e */ /* 0x000fc800000000ff */
[----:B-1-34-:R-:W-:Y:S01]  /*4c70*/  PRMT R6, R5, 0x7610, R6 ;  /* 0x0000761005067816 */ /* 0x01afe20000000006 */
[----:B------:R-:W-:-:S05]  /*4c80*/  @P1 IMAD.MOV.U32 R5, RZ, RZ, R13 ;  /* 0x000000ffff051224 */ /* 0x000fca00078e000d */
[----:B------:R0:W-:Y:S01]  /*4c90*/  @P1 STG.E.U16 desc[UR36][R4.64+0xf0], R6 ;  /* 0x0000f00604001986 */ /* 0x0001e2000c101524 */
[----:B------:R-:W-:Y:S05]  /*4ca0*/  @!P0 BRA `(.L_x_160) ;  /* 0x0000000000048947 */ /* 0x000fea0003800000 */
[----:B------:R1:W5:Y:S02]  /*4cb0*/  LDG.E.LTC128B.U16 R24, desc[UR36][R8.64+0xf2] ;  /* 0x0000f22408187981 */ /* 0x000364000c1e1520 */
.L_x_160:
[----:B------:R-:W-:Y:S05]  /*4cc0*/  BSYNC B1 ;  /* 0x0000000000017941 */ /* 0x000fea0003800000 */
.L_x_159:
[----:B------:R-:W-:Y:S05]  /*4cd0*/  @!P0 BRA `(.L_x_161) ;  /* 0x0000001000e88947 */ /* 0x000fea0003800000 */
[----:B-----5:R-:W-:-:S05]  /*4ce0*/  HADD2.F32 R24, -RZ, R24.H0_H0 ;  /* 0x20000018ff187230 */ /* 0x020fca0000004100 */
[----:B------:R-:W-:-:S04]  /*4cf0*/  FMUL R24, R24, R89 ;  /* 0x0000005918187220 */ /* 0x000fc80000400000 */
[----:B------:R-:W-:-:S05]  /*4d00*/  FFMA R24, R87, R88, R24 ;  /* 0x0000005857187223 */ /* 0x000fca0000000018 */
[----:B------:R-:W-:-:S05]  /*4d10*/  F2FP.F16.F32.PACK_AB R24, RZ, R24 ;  /* 0x00000018ff18723e */ /* 0x000fca00000000ff */
[----:B------:R3:W-:Y:S01]  /*4d20*/  STG.E.U16 desc[UR36][R12.64+0xf2], R24 ;  /* 0x0000f2180c007986 */ /* 0x0007e2000c101524 */
[----:B------:R-:W-:Y:S05]  /*4d30*/  BRA `(.L_x_161) ;  /* 0x0000001000d07947 */ /* 0x000fea0003800000 */
.L_x_36:
[----:B------:R-:W-:Y:S01]  /*4d40*/  ISETP.GT.AND P0, PT, R4, 0x1, PT ;  /* 0x000000010400780c */ /* 0x000fe20003f04270 */
[----:B------:R-:W-:Y:S01]  /*4d50*/  ULDC.64 UR4, c[0x0][0x5c0] ;  /* 0x0001700000047ab9 */ /* 0x000fe20000000a00 */
[-C--:B------:R-:W-:Y:S01]  /*4d60*/  FMUL R24, R24, R88.reuse ;  /* 0x0000005818187220 */ /* 0x080fe20000400000 */
[-C--:B------:R-:W-:Y:S01]  /*4d70*/  FMUL R25, R25, R88.reuse ;  /* 0x0000005819197220 */ /* 0x080fe20000400000 */
[----:B------:R-:W-:Y:S01]  /*4d80*/  ISETP.GT.AND P3, PT, R3, RZ, P0 ;  /* 0x000000ff0300720c */ /* 0x000fe20000764270 */
[-C--:B------:R-:W-:Y:S01]  /*4d90*/  FMUL R26, R26, R88.reuse ;  /* 0x000000581a1a7220 */ /* 0x080fe20000400000 */
[----:B------:R-:W-:Y:S01]  /*4da0*/  LEA R6, P4, R92, UR4, 0x1 ;  /* 0x000000045c067c11 */ /* 0x000fe2000f8808ff */
[----:B------:R-:W-:Y:S01]  /*4db0*/  FMUL R27, R27, R88 ;  /* 0x000000581b1b7220 */ /* 0x000fe20000400000 */
[----:B------:R-:W-:Y:S01]  /*4dc0*/  F2FP.F16.F32.PACK_AB R24, RZ, R24 ;  /* 0x00000018ff18723e */ /* 0x000fe200000000ff */
[-C--:B------:R-:W-:Y:S01]  /*4dd0*/  FMUL R28, R28, R88.reuse ;  /* 0x000000581c1c7220 */ /* 0x080fe20000400000 */
[----:B------:R-:W-:Y:S01]  /*4de0*/  LEA.HI.X R7, R92, UR5, R107, 0x1, P4 ;  /* 0x000000055c077c11 */ /* 0x000fe2000a0f0c6b */
[-C--:B------:R-:W-:Y:S01]  /*4df0*/  FMUL R29, R29, R88.reuse ;  /* 0x000000581d1d7220 */ /* 0x080fe20000400000 */
[----:B------:R-:W-:Y:S01]  /*4e00*/  F2FP.F16.F32.PACK_AB R25, RZ, R25 ;  /* 0x00000019ff19723e */ /* 0x000fe200000000ff */
[-C--:B------:R-:W-:Y:S01]  /*4e10*/  FMUL R30, R30, R88.reuse ;  /* 0x000000581e1e7220 */ /* 0x080fe20000400000 */
[----:B------:R-:W-:Y:S01]  /*4e20*/  SHF.L.U64.HI R99, R98, 0x4, R99 ;  /* 0x0000000462637819 */ /* 0x000fe20000010263 */
[----:B------:R-:W-:Y:S01]  /*4e30*/  @P1 STG.E.U16 desc[UR36][R6.64], R24 ;  /* 0x0000001806001986 */ /* 0x000fe2000c101524 */
[----:B------:R-:W-:Y:S01]  /*4e40*/  ISETP.GT.AND P1, PT, R4, 0x8, PT ;  /* 0x000000080400780c */ /* 0x000fe20003f24270 */
[----:B------:R-:W-:Y:S01]  /*4e50*/  FMUL R31, R31, R88 ;  /* 0x000000581f1f7220 */ /* 0x000fe20000400000 */
[C---:B------:R-:W-:Y:S01]  /*4e60*/  ISETP.GT.AND P4, PT, R3.reuse, 0x8, P0 ;  /* 0x000000080300780c */ /* 0x040fe20000784270 */
[----:B------:R-:W-:Y:S01]  /*4e70*/  @P3 STG.E.U16 desc[UR36][R6.64+0x2], R25 ;  /* 0x0000021906003986 */ /* 0x000fe2000c101524 */
[----:B------:R-:W-:Y:S01]  /*4e80*/  LEA R8, P3, R98, R6, 0x4 ;  /* 0x0000000662087211 */ /* 0x000fe200078620ff */
[-C--:B------:R-:W-:Y:S01]  /*4e90*/  FMUL R32, R32, R88.reuse ;  /* 0x0000005820207220 */ /* 0x080fe20000400000 */
[----:B------:R-:W-:Y:S01]  /*4ea0*/  ISETP.GT.AND P2, PT, R3, 0x8, P2 ;  /* 0x000000080300780c */ /* 0x000fe20001744270 */
[-C--:B------:R-:W-:Y:S01]  /*4eb0*/  FMUL R33, R33, R88.reuse ;  /* 0x0000005821217220 */ /* 0x080fe20000400000 */
[----:B------:R-:W-:Y:S01]  /*4ec0*/  ISETP.GT.AND P0, PT, R4, 0x9, PT ;  /* 0x000000090400780c */ /* 0x000fe20003f04270 */
[----:B------:R-:W-:Y:S01]  /*4ed0*/  IMAD.X R9, R99, 0x1, R7, P3 ;  /* 0x0000000163097824 */ /* 0x000fe200018e0607 */
[C---:B------:R-:W-:Y:S01]  /*4ee0*/  ISETP.GT.AND P5, PT, R3.reuse, RZ, P1 ;  /* 0x000000ff0300720c */ /* 0x040fe20000fa4270 */
[-C--:B------:R-:W-:Y:S01]  /*4ef0*/  FMUL R34, R34, R88.reuse ;  /* 0x0000005822227220 */ /* 0x080fe20000400000 */
[----:B------:R-:W-:Y:S01]  /*4f00*/  ISETP.GT.AND P3, PT, R3, RZ, P0 ;  /* 0x000000ff0300720c */ /* 0x000fe20000764270 */
[----:B------:R-:W-:Y:S01]  /*4f10*/  FMUL R35, R35, R88 ;  /* 0x0000005823237220 */ /* 0x000fe20000400000 */
[----:B------:R-:W-:Y:S01]  /*4f20*/  F2FP.F16.F32.PACK_AB R26, RZ, R26 ;  /* 0x0000001aff1a723e */ /* 0x000fe200000000ff */
[-C--:B------:R-:W-:Y:S01]  /*4f30*/  FMUL R36, R36, R88.reuse ;  /* 0x0000005824247220 */ /* 0x080fe20000400000 */
[----:B------:R-:W-:Y:S01]  /*4f40*/  F2FP.F16.F32.PACK_AB R27, RZ, R27 ;  /* 0x0000001bff1b723e */ /* 0x000fe200000000ff */
[----:B------:R-:W-:Y:S01]  /*4f50*/  FMUL R37, R37, R88 ;  /* 0x0000005825257220 */ /* 0x000fe20000400000 */
[----:B------:R-:W-:Y:S01]  /*4f60*/  F2FP.F16.F32.PACK_AB R28, RZ, R28 ;  /* 0x0000001cff1c723e */ /* 0x000fe200000000ff */
[----:B------:R-:W-:Y:S01]  /*4f70*/  @P2 STG.E.U16 desc[UR36][R8.64], R26 ;  /* 0x0000001a08002986 */ /* 0x000fe2000c101524 */
[----:B------:R-:W-:Y:S01]  /*4f80*/  F2FP.F16.F32.PACK_AB R29, RZ, R29 ;  /* 0x0000001dff1d723e */ /* 0x000fe200000000ff */
[-C--:B------:R-:W-:Y:S01]  /*4f90*/  FMUL R38, R38, R88.reuse ;  /* 0x0000005826267220 */ /* 0x080fe20000400000 */
[----:B------:R-:W-:Y:S01]  /*4fa0*/  ISETP.GT.AND P2, PT, R3, 0x8, P1 ;  /* 0x000000080300780c */ /* 0x000fe20000f44270 */
[----:B------:R-:W-:Y:S01]  /*4fb0*/  @P4 STG.E.U16 desc[UR36][R8.64+0x2], R27 ;  /* 0x0000021b08004986 */ /* 0x000fe2000c101524 */
[----:B------:R-:W-:Y:S01]  /*4fc0*/  ISETP.GT.AND P1, PT, R4, 0x10, PT ;  /* 0x000000100400780c */ /* 0x000fe20003f24270 */
[----:B------:R-:W-:Y:S01]  /*4fd0*/  FMUL R39, R39, R88 ;  /* 0x0000005827277220 */ /* 0x000fe20000400000 */
[----:B------:R-:W-:Y:S01]  /*4fe0*/  F2FP.F16.F32.PACK_AB R30, RZ, R30 ;  /* 0x0000001eff1e723e */ /* 0x000fe200000000ff */
[----:B------:R-:W-:Y:S01]  /*4ff0*/  @P5 STG.E.U16 desc[UR36][R6.64+0x10], R28 ;  /* 0x0000101c06005986 */ /* 0x000fe2000c101524 */
[C---:B------:R-:W-:Y:S01]  /*5000*/  ISETP.GT.AND P4, PT, R3.reuse, RZ, P1 ;  /* 0x000000ff0300720c */ /* 0x040fe20000f84270 */
[-C--:B------:R-:W-:Y:S01]  /*5010*/  FMUL R40, R40, R88.reuse ;  /* 0x0000005828287220 */ /* 0x080fe20000400000 */
[----:B------:R-:W-:Y:S01]  /*5020*/  F2FP.F16.F32.PACK_AB R31, RZ, R31 ;  /* 0x0000001fff1f723e */ /* 0x000fe200000000ff */
[----:B------:R-:W-:Y:S01]  /*5030*/  @P3 STG.E.U16 desc[UR36][R6.64+0x12], R29 ;  /* 0x0000121d06003986 */ /* 0x000fe2000c101524 */
[----:B------:R-:W-:Y:S01]  /*5040*/  ISETP.GT.AND P3, PT, R3, 0x8, P0 ;  /* 0x000000080300780c */ /* 0x000fe20000764270 */
[----:B------:R-:W-:Y:S01]  /*5050*/  FMUL R41, R41, R88 ;  /* 0x0000005829297220 */ /* 0x000fe20000400000 */
[----:B------:R-:W-:Y:S01]  /*5060*/  ISETP.GT.AND P0, PT, R4, 0x11, PT ;  /* 0x000000110400780c */ /* 0x000fe20003f04270 */
[----:B------:R-:W-:Y:S01]  /*5070*/  @P2 STG.E.U16 desc[UR36][R8.64+0x10], R30 ;  /* 0x0000101e08002986 */ /* 0x000fe2000c101524 */
[----:B------:R-:W-:Y:S01]  /*5080*/  F2FP.F16.F32.PACK_AB R32, RZ, R32 ;  /* 0x00000020ff20723e */ /* 0x000fe200000000ff */
[-C--:B------:R-:W-:Y:S01]  /*5090*/  FMUL R42, R42, R88.reuse ;  /* 0x000000582a2a7220 */ /* 0x080fe20000400000 */
[----:B------:R-:W-:Y:S01]  /*50a0*/  ISETP.GT.AND P5, PT, R3, RZ, P0 ;  /* 0x000000ff0300720c */ /* 0x000fe200007a4270 */
[-C--:B------:R-:W-:Y:S01]  /*50b0*/  FMUL R43, R43, R88.reuse ;  /* 0x000000582b2b7220 */ /* 0x080fe20000400000 */
[----:B------:R-:W-:Y:S01]  /*50c0*/  ISETP.GT.AND P2, PT, R3, 0x8, P1 ;  /* 0x000000080300780c */ /* 0x000fe20000f44270 */
[-C--:B------:R-:W-:Y:S01]  /*50d0*/  FMUL R44, R44, R88.reuse ;  /* 0x000000582c2c7220 */ /* 0x080fe20000400000 */
[----:B------:R-:W-:Y:S01]  /*50e0*/  ISETP.GT.AND P1, PT, R4, 0x18, PT ;  /* 0x000000180400780c */ /* 0x000fe20003f24270 */
[-C--:B------:R-:W-:Y:S01]  /*50f0*/  FMUL R45, R45, R88.reuse ;  /* 0x000000582d2d7220 */ /* 0x080fe20000400000 */
[----:B------:R-:W-:Y:S01]  /*5100*/  F2FP.F16.F32.PACK_AB R33, RZ, R33 ;  /* 0x00000021ff21723e */ /* 0x000fe200000000ff */
[----:B------:R-:W-:Y:S01]  /*5110*/  @P3 STG.E.U16 desc[UR36][R8.64+0x12], R31 ;  /* 0x0000121f08003986 */ /* 0x000fe2000c101524 */
[C---:B------:R-:W-:Y:S01]  /*5120*/  ISETP.GT.AND P3, PT, R3.reuse, 0x8, P0 ;  /* 0x000000080300780c */ /* 0x040fe20000764270 */
[-C--:B------:R-:W-:Y:S01]  /*5130*/  FMUL R46, R46, R88.reuse ;  /* 0x000000582e2e7220 */ /* 0x080fe20000400000 */
[----:B------:R-:W-:Y:S01]  /*5140*/  ISETP.GT.AND P0, PT, R4, 0x19, PT ;  /* 0x000000190400780c */ /* 0x000fe20003f04270 */
[----:B------:R-:W-:Y:S01]  /*5150*/  @P4 STG.E.U16 desc[UR36][R6.64+0x20], R32 ;  /* 0x0000202006004986 */ /* 0x000fe2000c101524 */
[----:B------:R-:W-:Y:S01]  /*5160*/  ISETP.GT.AND P4, PT, R3, RZ, P1 ;  /* 0x000000ff0300720c */ /* 0x000fe20000f84270 */
[----:B------:R-:W-:Y:S01]  /*5170*/  FMUL R47, R47, R88 ;  /* 0x000000582f2f7220 */ /* 0x000fe20000400000 */
[----:B------:R-:W-:Y:S01]  /*5180*/  F2FP.F16.F32.PACK_AB R34, RZ, R34 ;  /* 0x00000022ff22723e */ /* 0x000fe200000000ff */
[----:B------:R-:W-:Y:S01]  /*5190*/  @P5 STG.E.U16 desc[UR36][R6.64+0x22], R33 ;  /* 0x0000222106005986 */ /* 0x000fe2000c101524 */
[----:B------:R-:W-:Y:S01]  /*51a0*/  ISETP.GT.AND P5, PT, R3, RZ, P0 ;  /* 0x000000ff0300720c */ /* 0x000fe200007a4270 */
[----:B------:R-:W-:Y:S01]  /*51b0*/  FMUL R48, R48, R88 ;  /* 0x0000005830307220 */ /* 0x000fe20000400000 */
[----:B------:R-:W-:Y:S01]  /*51c0*/  F2FP.F16.F32.PACK_AB R35, RZ, R35 ;  /* 0x00000023ff23723e */ /* 0x000fe200000000ff */
[----:B------:R-:W-:Y:S01]  /*51d0*/  @P2 STG.E.U16 desc[UR36][R8.64+0x20], R34 ;  /* 0x0000202208002986 */ /* 0x000fe2000c101524 */
[----:B------:R-:W-:Y:S01]  /*51e0*/  F2FP.F16.F32.PACK_AB R36, RZ, R36 ;  /* 0x00000024ff24723e */ /* 0x000fe200000000ff */
[-C--:B------:R-:W-:Y:S01]  /*51f0*/  FMUL R49, R49, R88.reuse ;  /* 0x0000005831317220 */ /* 0x080fe20000400000 */
[C---:B------:R-:W-:Y:S01]  /*5200*/  ISETP.GT.AND P2, PT, R3.reuse, 0x8, P1 ;  /* 0x000000080300780c */ /* 0x040fe20000f44270 */
[----:B------:R-:W-:Y:S01]  /*5210*/  @P3 STG.E.U16 desc[UR36][R8.64+0x22], R35 ;  /* 0x0000222308003986 */ /* 0x000fe2000c101524 */
[----:B------:R-:W-:Y:S01]  /*5220*/  ISETP.GT.AND P1, PT, R4, 0x20, PT ;  /* 0x000000200400780c */ /* 0x000fe20003f24270 */
[-C--:B------:R-:W-:Y:S01]  /*5230*/  FMUL R50, R50, R88.reuse ;  /* 0x0000005832327220 */ /* 0x080fe20000400000 */
[----:B------:R-:W-:Y:S01]  /*5240*/  F2FP.F16.F32.PACK_AB R37, RZ, R37 ;  /* 0x00000025ff25723e */ /* 0x000fe200000000ff */
[----:B------:R-:W-:Y:S01]  /*5250*/  @P4 STG.E.U16 desc[UR36][R6.64+0x30], R36 ;  /* 0x0000302406004986 */ /* 0x000fe2000c101524 */
[----:B------:R-:W-:Y:S01]  /*5260*/  ISETP.GT.AND P3, PT, R3, 0x8, P0 ;  /* 0x000000080300780c */ /* 0x000fe20000764270 */
[-C--:B------:R-:W-:Y:S01]  /*5270*/  FMUL R51, R51, R88.reuse ;  /* 0x0000005833337220 */ /* 0x080fe20000400000 */
[----:B------:R-:W-:Y:S01]  /*5280*/  ISETP.GT.AND P0, PT, R4, 0x21, PT ;  /* 0x000000210400780c */ /* 0x000fe20003f04270 */
[----:B------:R-:W-:Y:S01]  /*5290*/  @P5 STG.E.U16 desc[UR36][R6.64+0x32], R37 ;  /* 0x0000322506005986 */ /* 0x000fe2000c101524 */
[----:B------:R-:W-:Y:S01]  /*52a0*/  ISETP.GT.AND P4, PT, R3, RZ, P1 ;  /* 0x000000ff0300720c */ /* 0x000fe20000f84270 */
[----:B------:R-:W-:Y:S01]  /*52b0*/  FMUL R52, R52, R88 ;  /* 0x0000005834347220 */ /* 0x000fe20000400000 */
[----:B------:R-:W-:Y:S01]  /*52c0*/  F2FP.F16.F32.PACK_AB R38, RZ, R38 ;  /* 0x00000026ff26723e */ /* 0x000fe200000000ff */
[-C--:B------:R-:W-:Y:S01]  /*52d0*/  FMUL R53, R53, R88.reuse ;  /* 0x0000005835357220 */ /* 0x080fe20000400000 */
        /* <DEDUP_REMOVED lines=113> */
[----:B------:R-:W-:Y:S01]  /*59f0*/  FMUL R87, R87, R88 ;  /* 0x0000005857577220 */ /* 0x000fe20000400000 */
[----:B------:R-:W-:Y:S01]  /*5a00*/  ISETP.GT.AND P0, PT, R4, 0x51, PT ;  /* 0x000000510400780c */ /* 0x000fe20003f04270 */
[----:B------:R-:W-:Y:S01]  /*5a10*/  @P5 STG.E.U16 desc[UR36][R6.64+0x92], R61 ;  /* 0x0000923d06005986 */ /* 0x000fe2000c101524 */
[----:B------:R-:W-:-:S02]  /*5a20*/  ISETP.GT.AND P4, PT, R3, RZ, P1 ;  /* 0x000000ff0300720c */ /* 0x000fc40000f84270 */
[----:B------:R-:W-:Y:S02]  /*5a30*/  F2FP.F16.F32.PACK_AB R62, RZ, R62 ;  /* 0x0000003eff3e723e */ /* 0x000fe400000000ff */
[C---:B------:R-:W-:Y:S02]  /*5a40*/  ISETP.GT.AND P5, PT, R3.reuse, RZ, P0 ;  /* 0x000000ff0300720c */ /* 0x040fe400007a4270 */
[----:B------:R-:W-:Y:S01]  /*5a50*/  F2FP.F16.F32.PACK_AB R63, RZ, R63 ;  /* 0x0000003fff3f723e */ /* 0x000fe200000000ff */
[----:B------:R-:W-:Y:S01]  /*5a60*/  @P2 STG.E.U16 desc[UR36][R8.64+0x90], R62 ;  /* 0x0000903e08002986 */ /* 0x000fe2000c101524 */
[----:B------:R-:W-:Y:S02]  /*5a70*/  F2FP.F16.F32.PACK_AB R64, RZ, R64 ;  /* 0x00000040ff40723e */ /* 0x000fe400000000ff */
[----:B------:R-:W-:Y:S01]  /*5a80*/  ISETP.GT.AND P2, PT, R3, 0x8, P1 ;  /* 0x000000080300780c */ /* 0x000fe20000f44270 */
[----:B------:R-:W-:Y:S01]  /*5a90*/  @P3 STG.E.U16 desc[UR36][R8.64+0x92], R63 ;  /* 0x0000923f08003986 */ /* 0x000fe2000c101524 */
[----:B------:R-:W-:-:S02]  /*5aa0*/  ISETP.GT.AND P1, PT, R4, 0x58, PT ;  /* 0x000000580400780c */ /* 0x000fc40003f24270 */
[----:B------:R-:W-:Y:S01]  /*5ab0*/  F2FP.F16.F32.PACK_AB R65, RZ, R65 ;  /* 0x00000041ff41723e */ /* 0x000fe200000000ff */
[----:B------:R-:W-:Y:S01]  /*5ac0*/  @P4 STG.E.U16 desc[UR36][R6.64+0xa0], R64 ;  /* 0x0000a04006004986 */ /* 0x000fe2000c101524 */
[C---:B------:R-:W-:Y:S02]  /*5ad0*/  ISETP.GT.AND P3, PT, R3.reuse, 0x8, P0 ;  /* 0x000000080300780c */ /* 0x040fe40000764270 */
[----:B------:R-:W-:Y:S01]  /*5ae0*/  ISETP.GT.AND P0, PT, R4, 0x59, PT ;  /* 0x000000590400780c */ /* 0x000fe20003f04270 */
[----:B------:R-:W-:Y:S01]  /*5af0*/  @P5 STG.E.U16 desc[UR36][R6.64+0xa2], R65 ;  /* 0x0000a24106005986 */ /* 0x000fe2000c101524 */
[C---:B------:R-:W-:Y:S02]  /*5b00*/  ISETP.GT.AND P4, PT, R3.reuse, RZ, P1 ;  /* 0x000000ff0300720c */ /* 0x040fe40000f84270 */
[----:B------:R-:W-:Y:S02]  /*5b10*/  F2FP.F16.F32.PACK_AB R66, RZ, R66 ;  /* 0x00000042ff42723e */ /* 0x000fe400000000ff */
[----:B------:R-:W-:-:S02]  /*5b20*/  ISETP.GT.AND P5, PT, R3, RZ, P0 ;  /* 0x000000ff0300720c */ /* 0x000fc400007a4270 */
[----:B------:R-:W-:Y:S01]  /*5b30*/  F2FP.F16.F32.PACK_AB R67, RZ, R67 ;  /* 0x00000043ff43723e */ /* 0x000fe200000000ff */
[----:B------:R-:W-:Y:S01]  /*5b40*/  @P2 STG.E.U16 desc[UR36][R8.64+0xa0], R66 ;  /* 0x0000a04208002986 */ /* 0x000fe2000c101524 */
[----:B------:R-:W-:Y:S02]  /*5b50*/  F2FP.F16.F32.PACK_AB R68, RZ, R68 ;  /* 0x00000044ff44723e */ /* 0x000fe400000000ff */
[C---:B------:R-:W-:Y:S01]  /*5b60*/  ISETP.GT.AND P2, PT, R3.reuse, 0x8, P1 ;  /* 0x000000080300780c */ /* 0x040fe20000f44270 */
[----:B------:R-:W-:Y:S01]  /*5b70*/  @P3 STG.E.U16 desc[UR36][R8.64+0xa2], R67 ;  /* 0x0000a24308003986 */ /* 0x000fe2000c101524 */
[----:B------:R-:W-:Y:S02]  /*5b80*/  ISETP.GT.AND P1, PT, R4, 0x60, PT ;  /* 0x000000600400780c */ /* 0x000fe40003f24270 */
[----:B------:R-:W-:Y:S01]  /*5b90*/  F2FP.F16.F32.PACK_AB R69, RZ, R69 ;  /* 0x00000045ff45723e */ /* 0x000fe200000000ff */
[----:B------:R-:W-:Y:S01]  /*5ba0*/  @P4 STG.E.U16 desc[UR36][R6.64+0xb0], R68 ;  /* 0x0000b04406004986 */ /* 0x000fe2000c101524 */
[----:B------:R-:W-:-:S02]  /*5bb0*/  ISETP.GT.AND P3, PT, R3, 0x8, P0 ;  /* 0x000000080300780c */ /* 0x000fc40000764270 */
[----:B------:R-:W-:Y:S01]  /*5bc0*/  ISETP.GT.AND P0, PT, R4, 0x61, PT ;  /* 0x000000610400780c */ /* 0x000fe20003f04270 */
[----:B------:R-:W-:Y:S01]  /*5bd0*/  @P5 STG.E.U16 desc[UR36][R6.64+0xb2], R69 ;  /* 0x0000b24506005986 */ /* 0x000fe2000c101524 */
[C---:B------:R-:W-:Y:S02]  /*5be0*/  ISETP.GT.AND P4, PT, R3.reuse, RZ, P1 ;  /* 0x000000ff0300720c */ /* 0x040fe40000f84270 */
[----:B------:R-:W-:Y:S02]  /*5bf0*/  ISETP.GT.AND P5, PT, R3, RZ, P0 ;  /* 0x000000ff0300720c */ /* 0x000fe400007a4270 */
[----:B------:R-:W-:Y:S02]  /*5c00*/  F2FP.F16.F32.PACK_AB R70, RZ, R70 ;  /* 0x00000046ff46723e */ /* 0x000fe400000000ff */
[----:B------:R-:W-:Y:S02]  /*5c10*/  F2FP.F16.F32.PACK_AB R71, RZ, R71 ;  /* 0x00000047ff47723e */ /* 0x000fe400000000ff */
[----:B------:R-:W-:Y:S01]  /*5c20*/  F2FP.F16.F32.PACK_AB R72, RZ, R72 ;  /* 0x00000048ff48723e */ /* 0x000fe200000000ff */
[----:B------:R-:W-:Y:S01]  /*5c30*/  @P2 STG.E.U16 desc[UR36][R8.64+0xb0], R70 ;  /* 0x0000b04608002986 */ /* 0x000fe2000c101524 */
[----:B------:R-:W-:-:S02]  /*5c40*/  F2FP.F16.F32.PACK_AB R73, RZ, R73 ;  /* 0x00000049ff49723e */ /* 0x000fc400000000ff */
[C---:B------:R-:W-:Y:S01]  /*5c50*/  ISETP.GT.AND P1, PT, R3.reuse, 0x8, P1 ;  /* 0x000000080300780c */ /* 0x040fe20000f24270 */
[----:B------:R-:W-:Y:S01]  /*5c60*/  @P3 STG.E.U16 desc[UR36][R8.64+0xb2], R71 ;  /* 0x0000b24708003986 */ /* 0x000fe2000c101524 */
[C---:B------:R-:W-:Y:S02]  /*5c70*/  ISETP.GT.AND P2, PT, R3.reuse, 0x8, P0 ;  /* 0x000000080300780c */ /* 0x040fe40000744270 */
[C---:B------:R-:W-:Y:S01]  /*5c80*/  ISETP.GT.AND P0, PT, R4.reuse, 0x69, PT ;  /* 0x000000690400780c */ /* 0x040fe20003f04270 */
[----:B------:R-:W-:Y:S01]  /*5c90*/  @P4 STG.E.U16 desc[UR36][R6.64+0xc0], R72 ;  /* 0x0000c04806004986 */ /* 0x000fe2000c101524 */
[----:B------:R-:W-:Y:S02]  /*5ca0*/  ISETP.GT.AND P4, PT, R4, 0x68, PT ;  /* 0x000000680400780c */ /* 0x000fe40003f84270 */
[----:B------:R-:W-:Y:S01]  /*5cb0*/  F2FP.F16.F32.PACK_AB R74, RZ, R74 ;  /* 0x0000004aff4a723e */ /* 0x000fe200000000ff */
[----:B------:R-:W-:Y:S01]  /*5cc0*/  @P5 STG.E.U16 desc[UR36][R6.64+0xc2], R73 ;  /* 0x0000c24906005986 */ /* 0x000fe2000c101524 */
[----:B------:R-:W-:-:S02]  /*5cd0*/  ISETP.GT.AND P5, PT, R3, RZ, P4 ;  /* 0x000000ff0300720c */ /* 0x000fc400027a4270 */
[C---:B------:R-:W-:Y:S01]  /*5ce0*/  ISETP.GT.AND P3, PT, R3.reuse, RZ, P0 ;  /* 0x000000ff0300720c */ /* 0x040fe20000764270 */
[----:B------:R-:W-:Y:S01]  /*5cf0*/  @P1 STG.E.U16 desc[UR36][R8.64+0xc0], R74 ;  /* 0x0000c04a08001986 */ /* 0x000fe2000c101524 */
[----:B------:R-:W-:Y:S02]  /*5d00*/  F2FP.F16.F32.PACK_AB R75, RZ, R75 ;  /* 0x0000004bff4b723e */ /* 0x000fe400000000ff */
[----:B------:R-:W-:Y:S02]  /*5d10*/  F2FP.F16.F32.PACK_AB R76, RZ, R76 ;  /* 0x0000004cff4c723e */ /* 0x000fe400000000ff */
[C---:B------:R-:W-:Y:S01]  /*5d20*/  ISETP.GT.AND P4, PT, R3.reuse, 0x8, P4 ;  /* 0x000000080300780c */ /* 0x040fe20002784270 */
[----:B------:R-:W-:Y:S01]  /*5d30*/  @P2 STG.E.U16 desc[UR36][R8.64+0xc2], R75 ;  /* 0x0000c24b08002986 */ /* 0x000fe2000c101524 */
[----:B------:R-:W-:Y:S02]  /*5d40*/  F2FP.F16.F32.PACK_AB R77, RZ, R77 ;  /* 0x0000004dff4d723e */ /* 0x000fe400000000ff */
[----:B------:R-:W-:Y:S01]  /*5d50*/  ISETP.GT.AND P2, PT, R4, 0x71, PT ;  /* 0x000000710400780c */ /* 0x000fe20003f44270 */
[----:B------:R-:W-:Y:S01]  /*5d60*/  @P5 STG.E.U16 desc[UR36][R6.64+0xd0], R76 ;  /* 0x0000d04c06005986 */ /* 0x000fe2000c101524 */
[----:B------:R-:W-:-:S02]  /*5d70*/  ISETP.GT.AND P5, PT, R3, 0x8, P0 ;  /* 0x000000080300780c */ /* 0x000fc400007a4270 */
[C---:B------:R-:W-:Y:S01]  /*5d80*/  ISETP.GT.AND P1, PT, R4.reuse, 0x78, PT ;  /* 0x000000780400780c */ /* 0x040fe20003f24270 */
[----:B------:R-:W-:Y:S01]  /*5d90*/  @P3 STG.E.U16 desc[UR36][R6.64+0xd2], R77 ;  /* 0x0000d24d06003986 */ /* 0x000fe2000c101524 */
[C---:B------:R-:W-:Y:S02]  /*5da0*/  ISETP.GT.AND P3, PT, R4.reuse, 0x70, PT ;  /* 0x000000700400780c */ /* 0x040fe40003f64270 */
[----:B------:R-:W-:Y:S01]  /*5db0*/  ISETP.GT.AND P0, PT, R4, 0x79, PT ;  /* 0x000000790400780c */ /* 0x000fe20003f04270 */
[----:B------:R-:W-:Y:S01]  /*5dc0*/  @P4 IMAD.MOV.U32 R4, RZ, RZ, R8 ;  /* 0x000000ffff044224 */ /* 0x000fe200078e0008 */
[----:B------:R-:W-:Y:S01]  /*5dd0*/  F2FP.F16.F32.PACK_AB R78, RZ, R78 ;  /* 0x0000004eff4e723e */ /* 0x000fe200000000ff */
[----:B------:R-:W-:Y:S01]  /*5de0*/  @P4 IMAD.MOV.U32 R5, RZ, RZ, R9 ;  /* 0x000000ffff054224 */ /* 0x000fe200078e0009 */
[----:B------:R-:W-:Y:S02]  /*5df0*/  F2FP.F16.F32.PACK_AB R79, RZ, R79 ;  /* 0x0000004fff4f723e */ /* 0x000fe400000000ff */
[----:B------:R-:W-:-:S02]  /*5e00*/  F2FP.F16.F32.PACK_AB R80, RZ, R80 ;  /* 0x00000050ff50723e */ /* 0x000fc400000000ff */
[----:B------:R0:W-:Y:S01]  /*5e10*/  @P4 STG.E.U16 desc[UR36][R4.64+0xd0], R78 ;  /* 0x0000d04e04004986 */ /* 0x0001e2000c101524 */
[C---:B------:R-:W-:Y:S02]  /*5e20*/  ISETP.GT.AND P4, PT, R3.reuse, RZ, P2 ;  /* 0x000000ff0300720c */ /* 0x040fe40001784270 */
[----:B------:R-:W-:Y:S02]  /*5e30*/  F2FP.F16.F32.PACK_AB R81, RZ, R81 ;  /* 0x00000051ff51723e */ /* 0x000fe400000000ff */
[----:B------:R-:W-:Y:S02]  /*5e40*/  ISETP.GT.AND P2, PT, R3, 0x8, P2 ;  /* 0x000000080300780c */ /* 0x000fe40001744270 */
[----:B------:R-:W-:Y:S02]  /*5e50*/  F2FP.F16.F32.PACK_AB R82, RZ, R82 ;  /* 0x00000052ff52723e */ /* 0x000fe400000000ff */
[----:B------:R-:W-:Y:S02]  /*5e60*/  F2FP.F16.F32.PACK_AB R83, RZ, R83 ;  /* 0x00000053ff53723e */ /* 0x000fe400000000ff */
[----:B------:R-:W-:Y:S01]  /*5e70*/  F2FP.F16.F32.PACK_AB R84, RZ, R84 ;  /* 0x00000054ff54723e */ /* 0x000fe200000000ff */
[----:B0-----:R-:W-:Y:S01]  /*5e80*/  @P5 IMAD.MOV.U32 R4, RZ, RZ, R8 ;  /* 0x000000ffff045224 */ /* 0x001fe200078e0008 */
[----:B------:R-:W-:Y:S01]  /*5e90*/  F2FP.F16.F32.PACK_AB R85, RZ, R85 ;  /* 0x00000055ff55723e */ /* 0x000fe200000000ff */
[----:B------:R-:W-:Y:S01]  /*5ea0*/  @P5 IMAD.MOV.U32 R5, RZ, RZ, R9 ;  /* 0x000000ffff055224 */ /* 0x000fe200078e0009 */
[----:B------:R-:W-:-:S02]  /*5eb0*/  F2FP.F16.F32.PACK_AB R86, RZ, R86 ;  /* 0x00000056ff56723e */ /* 0x000fc400000000ff */
[----:B------:R-:W-:Y:S02]  /*5ec0*/  F2FP.F16.F32.PACK_AB R87, RZ, R87 ;  /* 0x00000057ff57723e */ /* 0x000fe400000000ff */
[----:B------:R0:W-:Y:S01]  /*5ed0*/  @P5 STG.E.U16 desc[UR36][R4.64+0xd2], R79 ;  /* 0x0000d24f04005986 */ /* 0x0001e2000c101524 */
[C---:B------:R-:W-:Y:S02]  /*5ee0*/  ISETP.GT.AND P5, PT, R3.reuse, RZ, P3 ;  /* 0x000000ff0300720c */ /* 0x040fe40001fa4270 */
[----:B------:R-:W-:-:S11]  /*5ef0*/  ISETP.GT.AND P3, PT, R3, 0x8, P3 ;  /* 0x000000080300780c */ /* 0x000fd60001f64270 */
[----:B0-----:R-:W-:Y:S02]  /*5f00*/  @P5 IMAD.MOV.U32 R4, RZ, RZ, R6 ;  /* 0x000000ffff045224 */ /* 0x001fe400078e0006 */
[----:B------:R-:W-:-:S05]  /*5f10*/  @P5 IMAD.MOV.U32 R5, RZ, RZ, R7 ;  /* 0x000000ffff055224 */ /* 0x000fca00078e0007 */
[----:B------:R0:W-:Y:S01]  /*5f20*/  @P5 STG.E.U16 desc[UR36][R4.64+0xe0], R80 ;  /* 0x0000e05004005986 */ /* 0x0001e2000c101524 */
[C---:B------:R-:W-:Y:S02]  /*5f30*/  ISETP.GT.AND P5, PT, R3.reuse, RZ, P0 ;  /* 0x000000ff0300720c */ /* 0x040fe400007a4270 */
[----:B------:R-:W-:Y:S01]  /*5f40*/  ISETP.GT.AND P0, PT, R3, 0x8, P0 ;  /* 0x000000080300780c */ /* 0x000fe20000704270 */
[----:B0-----:R-:W-:Y:S02]  /*5f50*/  @P4 IMAD.MOV.U32 R4, RZ, RZ, R6 ;  /* 0x000000ffff044224 */ /* 0x001fe400078e0006 */
[----:B------:R-:W-:-:S05]  /*5f60*/  @P4 IMAD.MOV.U32 R5, RZ, RZ, R7 ;  /* 0x000000ffff054224 */ /* 0x000fca00078e0007 */
[----:B------:R0:W-:Y:S01]  /*5f70*/  @P4 STG.E.U16 desc[UR36][R4.64+0xe2], R81 ;  /* 0x0000e25104004986 */ /* 0x0001e2000c101524 */
[C---:B------:R-:W-:Y:S02]  /*5f80*/  ISETP.GT.AND P4, PT, R3.reuse, RZ, P1 ;  /* 0x000000ff0300720c */ /* 0x040fe40000f84270 */
[----:B------:R-:W-:Y:S01]  /*5f90*/  ISETP.GT.AND P1, PT, R3, 0x8, P1 ;  /* 0x000000080300780c */ /* 0x000fe20000f24270 */
[----:B0-----:R-:W-:Y:S02]  /*5fa0*/  @P3 IMAD.MOV.U32 R4, RZ, RZ, R8 ;  /* 0x000000ffff043224 */ /* 0x001fe400078e0008 */
[----:B------:R-:W-:-:S05]  /*5fb0*/  @P3 IMAD.MOV.U32 R5, RZ, RZ, R9 ;  /* 0x000000ffff053224 */ /* 0x000fca00078e0009 */
[----:B------:R0:W-:Y:S02]  /*5fc0*/  @P3 STG.E.U16 desc[UR36][R4.64+0xe0], R82 ;  /* 0x0000e05204003986 */ /* 0x0001e4000c101524 */
[----:B0-----:R-:W-:Y:S02]  /*5fd0*/  @P2 IMAD.MOV.U32 R4, RZ, RZ, R8 ;  /* 0x000000ffff042224 */ /* 0x001fe400078e0008 */
[----:B------:R-:W-:-:S05]  /*5fe0*/  @P2 IMAD.MOV.U32 R5, RZ, RZ, R9 ;  /* 0x000000ffff052224 */ /* 0x000fca00078e0009 */
[----:B------:R0:W-:Y:S02]  /*5ff0*/  @P2 STG.E.U16 desc[UR36][R4.64+0xe2], R83 ;  /* 0x0000e25304002986 */ /* 0x0001e4000c101524 */
[----:B0-----:R-:W-:Y:S02]  /*6000*/  @P4 IMAD.MOV.U32 R4, RZ, RZ, R6 ;  /* 0x000000ffff044224 */ /* 0x001fe400078e0006 */
[----:B------:R-:W-:-:S05]  /*6010*/  @P4 IMAD.MOV.U32 R5, RZ, RZ, R7 ;  /* 0x000000ffff054224 */ /* 0x000fca00078e0007 */
[----:B------:R0:W-:Y:S04]  /*6020*/  @P4 STG.E.U16 desc[UR36][R4.64+0xf0], R84 ;  /* 0x0000f05404004986 */ /* 0x0001e8000c101524 */
[----:B------:R1:W-:Y:S01]  /*6030*/  @P5 STG.E.U16 desc[UR36][R6.64+0xf2], R85 ;  /* 0x0000f25506005986 */ /* 0x0003e2000c101524 */
[----:B0-----:R-:W-:Y:S02]  /*6040*/  @P1 IMAD.MOV.U32 R4, RZ, RZ, R8 ;  /* 0x000000ffff041224 */ /* 0x001fe400078e0008 */
[----:B------:R-:W-:-:S05]  /*6050*/  @P1 IMAD.MOV.U32 R5, RZ, RZ, R9 ;  /* 0x000000ffff051224 */ /* 0x000fca00078e0009 */
[----:B------:R1:W-:Y:S04]  /*6060*/  @P1 STG.E.U16 desc[UR36][R4.64+0xf0], R86 ;  /* 0x0000f05604001986 */ /* 0x0003e8000c101524 */
[----:B------:R1:W-:Y:S02]  /*6070*/  @P0 STG.E.U16 desc[UR36][R8.64+0xf2], R87 ;  /* 0x0000f25708000986 */ /* 0x0003e4000c101524 */
.L_x_161:
[----:B------:R-:W-:Y:S05]  /*6080*/  BSYNC B0 ;  /* 0x0000000000007941 */ /* 0x000fea0003800000 */
.L_x_35:
[----:B------:R-:W-:Y:S01]  /*6090*/  ULDC UR4, c[0x0][0xc] ;  /* 0x0000030000047ab9 */ /* 0x000fe20000000800 */
[----:B------:R-:W-:Y:S01]  /*60a0*/  ULDC UR5, c[0x0][0x10] ;  /* 0x0000040000057ab9 */ /* 0x000fe20000000800 */
[----:B------:R-:W4:Y:S01]  /*60b0*/  LDC R3, c[0x0][0x14] ;  /* 0x00000500ff037b82 */ /* 0x000f220000000800 */
[----:B------:R-:W-:Y:S01]  /*60c0*/  UIMAD.WIDE.U32 UR4, UR4, UR5, URZ ;  /* 0x00000005040472a5 */ /* 0x000fe2000f8e003f */
[----:B------:R-:W-:Y:S02]  /*60d0*/  IMAD.MOV.U32 R93, RZ, RZ, -0x1 ;  /* 0xffffffffff5d7424 */ /* 0x000fe400078e00ff */
[----:B------:R-:W-:-:S03]  /*60e0*/  IMAD.MOV.U32 R91, RZ, RZ, -0x1 ;  /* 0xffffffffff5b7424 */ /* 0x000fc600078e00ff */
[----:B----4-:R-:W-:-:S04]  /*60f0*/  IMAD.WIDE.U32 R16, R3, UR4, R16 ;  /* 0x0000000403107c25 */ /* 0x010fc8000f8e0010 */
[----:B------:R-:W-:Y:S01]  /*6100*/  IMAD R3, R3, UR5, RZ ;  /* 0x0000000503037c24 */ /* 0x000fe2000f8e02ff */
[----:B------:R-:W-:Y:S02]  /*6110*/  ULDC.64 UR4, c[0x0][0x650] ;  /* 0x0001940000047ab9 */ /* 0x000fe40000000a00 */
[----:B------:R-:W-:Y:S01]  /*6120*/  ISETP.GE.U32.AND P0, PT, R16, UR4, PT ;  /* 0x0000000410007c0c */ /* 0x000fe2000bf06070 */
[--C-:B------:R-:W-:Y:S01]  /*6130*/  IMAD.IADD R17, R17, 0x1, R3.reuse ;  /* 0x0000000111117824 */ /* 0x100fe200078e0203 */
[----:B------:R-:W-:-:S04]  /*6140*/  PRMT R3, RZ, 0x7610, R3 ;  /* 0x00007610ff037816 */ /* 0x000fc80000000003 */
[----:B------:R-:W-:-:S13]  /*6150*/  ISETP.GE.U32.AND.EX P0, PT, R17, UR5, PT, P0 ;  /* 0x0000000511007c0c */ /* 0x000fda000bf06100 */
[----:B------:R-:W-:Y:S05]  /*6160*/  @P0 BRA `(.L_x_162) ;  /* 0x0000000400640947 */ /* 0x000fea0003800000 */
[----:B---3--:R-:W3:Y:S01]  /*6170*/  S2R R12, SR_CTAID.X ;  /* 0x00000000000c7919 */ /* 0x008ee20000002500 */
[----:B------:R-:W4:Y:S01]  /*6180*/  LDC.64 R10, c[0x0][0x628] ;  /* 0x00018a00ff0a7b82 */ /* 0x000f220000000a00 */
[----:B------:R-:W-:Y:S01]  /*6190*/  ULDC UR4, c[0x0][0x150] ;  /* 0x0000540000047ab9 */ /* 0x000fe20000000800 */
[----:B-12---:R-:W-:Y:S01]  /*61a0*/  IMAD.MOV.U32 R8, RZ, RZ, R16 ;  /* 0x000000ffff087224 */ /* 0x006fe200078e0010 */
[----:B-----5:R-:W1:Y:S01]  /*61b0*/  S2R R24, SR_CTAID.Y ;  /* 0x0000000000187919 */ /* 0x020e620000002600 */
[----:B------:R-:W-:-:S04]  /*61c0*/  IMAD.MOV.U32 R9, RZ, RZ, R17 ;  /* 0x000000ffff097224 */ /* 0x000fc800078e0011 */
[----:B------:R-:W2:Y:S08]  /*61d0*/  LDC R21, c[0x0][0x144] ;  /* 0x00005100ff157b82 */ /* 0x000eb00000000800 */
[----:B------:R-:W0:Y:S08]  /*61e0*/  LDC R0, c[0x0][0x630] ;  /* 0x00018c00ff007b82 */ /* 0x000e300000000800 */
[----:B------:R-:W0:Y:S01]  /*61f0*/  LDC.64 R14, c[0x0][0x620] ;  /* 0x00018800ff0e7b82 */ /* 0x000e220000000a00 */
[----:B----4-:R-:W-:-:S04]  /*6200*/  ISETP.NE.U32.AND P0, PT, R10, RZ, PT ;  /* 0x000000ff0a00720c */ /* 0x010fc80003f05070 */
[----:B------:R-:W-:Y:S02]  /*6210*/  ISETP.NE.AND.EX P0, PT, R11, RZ, PT, P0 ;  /* 0x000000ff0b00720c */ /* 0x000fe40003f05300 */
[----:B---3--:R-:W-:-:S05]  /*6220*/  I2FP.F32.U32 R3, R12 ;  /* 0x0000000c00037245 */ /* 0x008fca0000201000 */
[----:B------:R-:W-:-:S04]  /*6230*/  FMUL R3, R3, UR4 ;  /* 0x0000000403037c20 */ /* 0x000fc80008400000 */
[----:B------:R3:W4:Y:S02]  /*6240*/  F2I.U32.TRUNC.NTZ R20, R3 ;  /* 0x0000000300147305 */ /* 0x000724000020f000 */
[----:B-12---:R-:W-:Y:S05]  /*6250*/  @!P0 BRA `(.L_x_163) ;  /* 0x0000000000288947 */ /* 0x006fea0003800000 */
[----:B---3--:R-:W1:Y:S02]  /*6260*/  LDC R3, c[0x0][0x634] ;  /* 0x00018d00ff037b82 */ /* 0x008e640000000800 */
[----:B-1----:R-:W-:-:S05]  /*6270*/  IADD3 R3, P0, R16, R3, RZ ;  /* 0x0000000310037210 */ /* 0x002fca0007f1e0ff */
[----:B------:R-:W-:-:S04]  /*6280*/  IMAD.X R13, RZ, RZ, R17, P0 ;  /* 0x000000ffff0d7224 */ /* 0x000fc800000e0611 */
[----:B0-----:R-:W-:-:S04]  /*6290*/  IMAD.WIDE.U32 R4, R13, R10, RZ ;  /* 0x0000000a0d047225 */ /* 0x001fc800078e00ff */
[----:B------:R-:W-:-:S04]  /*62a0*/  IMAD.WIDE.U32 R6, P0, R3, R11, R4 ;  /* 0x0000000b03067225 */ /* 0x000fc80007800004 */
[----:B------:R-:W-:-:S04]  /*62b0*/  IMAD.WIDE.U32 R4, R3, R10, RZ ;  /* 0x0000000a03047225 */ /* 0x000fc800078e00ff */
[----:B------:R-:W-:Y:S01]  /*62c0*/  IMAD.X R9, RZ, RZ, RZ, P0 ;  /* 0x000000ffff097224 */ /* 0x000fe200000e06ff */
[----:B------:R-:W-:Y:S01]  /*62d0*/  IADD3 RZ, P0, R5, R6, RZ ;  /* 0x0000000605ff7210 */ /* 0x000fe20007f1e0ff */
[----:B------:R-:W-:-:S04]  /*62e0*/  IMAD.MOV.U32 R8, RZ, RZ, R7 ;  /* 0x000000ffff087224 */ /* 0x000fc800078e0007 */
[----:B------:R-:W-:-:S08]  /*62f0*/  IMAD.WIDE.U32.X R8, R13, R11, R8, P0 ;  /* 0x0000000b0d087225 */ /* 0x000fd000000e0408 */
.L_x_163:
[----:B------:R-:W1:Y:S01]  /*6300*/  LDC.64 R28, c[0x0][0x640] ;  /* 0x00019000ff1c7b82 */ /* 0x000e620000000a00 */
[-CC-:B0-----:R-:W-:Y:S01]  /*6310*/  SHF.R.U64 R91, R8, R0.reuse, R9.reuse ;  /* 0x00000000085b7219 */ /* 0x181fe20000001209 */
[----:B----4-:R-:W-:Y:S01]  /*6320*/  IMAD.MOV R20, RZ, RZ, -R20 ;  /* 0x000000ffff147224 */ /* 0x010fe200078e0a14 */
[----:B------:R-:W-:Y:S01]  /*6330*/  SHF.R.U32.HI R0, RZ, R0, R9 ;  /* 0x00000000ff007219 */ /* 0x000fe20000011609 */
[----:B------:R-:W-:Y:S01]  /*6340*/  ULDC UR4, c[0x0][0x154] ;  /* 0x0000550000047ab9 */ /* 0x000fe20000000800 */
[----:B---3--:R-:W-:Y:S01]  /*6350*/  IADD3 R3, P0, RZ, -R91, RZ ;  /* 0x8000005bff037210 */ /* 0x008fe20007f1e0ff */
[----:B------:R-:W-:Y:S02]  /*6360*/  IMAD R21, R21, R20, R12 ;  /* 0x0000001415157224 */ /* 0x000fe400078e020c */
[----:B------:R-:W0:Y:S01]  /*6370*/  LDC R6, c[0x0][0x618] ;  /* 0x00018600ff067b82 */ /* 0x000e220000000800 */
[----:B------:R-:W-:Y:S02]  /*6380*/  IMAD.MOV.U32 R7, RZ, RZ, 0x1 ;  /* 0x00000001ff077424 */ /* 0x000fe400078e00ff */
[----:B------:R-:W-:-:S04]  /*6390*/  IMAD.X R5, RZ, RZ, ~R0, P0 ;  /* 0x000000ffff057224 */ /* 0x000fc800000e0e00 */
[-C--:B------:R-:W-:Y:S01]  /*63a0*/  IMAD R0, R5, R14.reuse, RZ ;  /* 0x0000000e05007224 */ /* 0x080fe200078e02ff */
[----:B------:R-:W2:Y:S01]  /*63b0*/  LDC R8, c[0x0][0x608] ;  /* 0x00018200ff087b82 */ /* 0x000ea20000000800 */
[----:B------:R-:W-:-:S04]  /*63c0*/  IMAD.WIDE.U32 R4, R3, R14, R16 ;  /* 0x0000000e03047225 */ /* 0x000fc800078e0010 */
[----:B------:R-:W-:Y:S01]  /*63d0*/  IMAD R3, R3, R15, R0 ;  /* 0x0000000f03037224 */ /* 0x000fe200078e0200 */
[----:B------:R-:W-:Y:S02]  /*63e0*/  I2FP.F32.U32 R0, R24 ;  /* 0x0000001800007245 */ /* 0x000fe40000201000 */
[----:B------:R-:W3:Y:S01]  /*63f0*/  LDC R26, c[0x0][0x658] ;  /* 0x00019600ff1a7b82 */ /* 0x000ee20000000800 */
[----:B------:R-:W-:Y:S01]  /*6400*/  IMAD.IADD R3, R5, 0x1, R3 ;  /* 0x0000000105037824 */ /* 0x000fe200078e0203 */
[----:B-1----:R-:W-:Y:S01]  /*6410*/  ISETP.NE.U32.AND P0, PT, R28, RZ, PT ;  /* 0x000000ff1c00720c */ /* 0x002fe20003f05070 */
[----:B------:R-:W-:Y:S01]  /*6420*/  FMUL R0, R0, UR4 ;  /* 0x0000000400007c20 */ /* 0x000fe20008400000 */
[----:B------:R-:W-:Y:S02]  /*6430*/  IMAD.MOV.U32 R5, RZ, RZ, -0x1 ;  /* 0xffffffffff057424 */ /* 0x000fe400078e00ff */
[----:B------:R-:W-:Y:S01]  /*6440*/  ISETP.NE.AND.EX P0, PT, R29, RZ, PT, P0 ;  /* 0x000000ff1d00720c */ /* 0x000fe20003f05300 */
[----:B------:R1:W4:Y:S01]  /*6450*/  F2I.U32.TRUNC.NTZ R13, R0 ;  /* 0x00000000000d7305 */ /* 0x000322000020f000 */
[----:B------:R-:W1:Y:S01]  /*6460*/  LDC R15, c[0x0][0x148] ;  /* 0x00005200ff0f7b82 */ /* 0x000e620000000800 */
[----:B0-----:R-:W-:-:S02]  /*6470*/  SHF.R.U64 R12, R4, R6, R3 ;  /* 0x00000006040c7219 */ /* 0x001fc40000001203 */
[----:B------:R-:W-:-:S05]  /*6480*/  SHF.R.U32.HI R3, RZ, R6, R3 ;  /* 0x00000006ff037219 */ /* 0x000fca0000011603 */
[----:B------:R-:W0:Y:S01]  /*6490*/  LDC R20, c[0x0][0x600] ;  /* 0x00018000ff147b82 */ /* 0x000e220000000800 */
[-CC-:B--2---:R-:W-:Y:S02]  /*64a0*/  SHF.R.U64 R10, R12, R8.reuse, R3.reuse ;  /* 0x000000080c0a7219 */ /* 0x184fe40000001203 */
[----:B------:R-:W-:-:S05]  /*64b0*/  SHF.R.U32.HI R3, RZ, R8, R3 ;  /* 0x00000008ff037219 */ /* 0x000fca0000011603 */
[----:B------:R-:W2:Y:S01]  /*64c0*/  LDC R27, c[0x0][0x648] ;  /* 0x00019200ff1b7b82 */ /* 0x000ea20000000800 */
[-C--:B---3--:R-:W-:Y:S02]  /*64d0*/  SHF.L.U32 R4, R5, R26.reuse, RZ ;  /* 0x0000001a05047219 */ /* 0x088fe400000006ff */
[-CC-:B------:R-:W-:Y:S02]  /*64e0*/  SHF.R.U64 R14, R10, R26.reuse, R3.reuse ;  /* 0x0000001a0a0e7219 */ /* 0x180fe40000001203 */
[----:B------:R-:W-:Y:S02]  /*64f0*/  SHF.R.U32.HI R5, RZ, R26, R3 ;  /* 0x0000001aff057219 */ /* 0x000fe40000011603 */
[----:B------:R-:W-:Y:S01]  /*6500*/  LOP3.LUT R25, RZ, R4, RZ, 0x33, !PT ;  /* 0x00000004ff197212 */ /* 0x000fe200078e33ff */
[----:B------:R-:W3:Y:S01]  /*6510*/  LDC R30, c[0x0][0x638] ;  /* 0x00018e00ff1e7b82 */ /* 0x000ee20000000800 */
[----:B------:R-:W-:Y:S01]  /*6520*/  SHF.L.U32 R26, R7, R26, RZ ;  /* 0x0000001a071a7219 */ /* 0x000fe200000006ff */
[----:B------:R-:W-:-:S06]  /*6530*/  IMAD.MOV.U32 R4, RZ, RZ, R14 ;  /* 0x000000ffff047224 */ /* 0x000fcc00078e000e */
[----:B------:R-:W0:Y:S01]  /*6540*/  LDC R31, c[0x0][0x610] ;  /* 0x00018400ff1f7b82 */ /* 0x000e220000000800 */
[----:B----4-:R-:W-:Y:S05]  /*6550*/  @!P0 BRA `(.L_x_164) ;  /* 0x0000000000288947 */ /* 0x010fea0003800000 */
        /* <DEDUP_REMOVED lines=10> */
.L_x_164:
[----:B------:R-:W-:Y:S01]  /*6600*/  ISETP.NE.AND P0, PT, R2, 0x1, PT ;  /* 0x000000010200780c */ /* 0x000fe20003f05270 */
[----:B0-----:R-:W-:Y:S01]  /*6610*/  VIADD R7, R20, 0xffffffff ;  /* 0xffffffff14077836 */ /* 0x001fe20000000000 */
[----:B-12---:R-:W-:Y:S01]  /*6620*/  SHF.R.U64 R0, R4, R27, R5 ;  /* 0x0000001b04007219 */ /* 0x006fe20000001205 */
[----:B------:R-:W-:Y:S01]  /*6630*/  IMAD.MOV R13, RZ, RZ, -R13 ;  /* 0x000000ffff0d7224 */ /* 0x000fe200078e0a0d */
[----:B------:R-:W-:Y:S01]  /*6640*/  LOP3.LUT R5, R10, R25, RZ, 0xc0, !PT ;  /* 0x000000190a057212 */ /* 0x000fe200078ec0ff */
[----:B------:R-:W-:Y:S01]  /*6650*/  IMAD.MOV.U32 R4, RZ, RZ, 0x1 ;  /* 0x00000001ff047424 */ /* 0x000fe200078e00ff */
[----:B------:R-:W-:Y:S01]  /*6660*/  LOP3.LUT R12, R12, R7, RZ, 0xc0, !PT ;  /* 0x000000070c0c7212 */ /* 0x000fe200078ec0ff */
[----:B------:R-:W-:Y:S02]  /*6670*/  IMAD.MOV R3, RZ, RZ, -R0 ;  /* 0x000000ffff037224 */ /* 0x000fe400078e0a00 */
[----:B------:R-:W-:Y:S02]  /*6680*/  IMAD R0, R26, R0, R5 ;  /* 0x000000001a007224 */ /* 0x000fe400078e0205 */
[----:B---3--:R-:W-:-:S02]  /*6690*/  IMAD R3, R3, R30, R14 ;  /* 0x0000001e03037224 */ /* 0x008fc400078e020e */
[----:B------:R-:W-:Y:S02]  /*66a0*/  @P0 IMAD R21, R15, R13, R24 ;  /* 0x0000000d0f150224 */ /* 0x000fe400078e0218 */
[----:B------:R-:W-:Y:S01]  /*66b0*/  IMAD R5, R3, R20, R12 ;  /* 0x0000001403057224 */ /* 0x000fe200078e020c */
[----:B------:R-:W-:Y:S01]  /*66c0*/  PRMT R3, R4, 0x7610, R3 ;  /* 0x0000761004037816 */ /* 0x000fe20000000003 */
[----:B------:R-:W-:-:S05]  /*66d0*/  IMAD R0, R0, R31, R21 ;  /* 0x0000001f00007224 */ /* 0x000fca00078e0215 */
[----:B------:R-:W-:Y:S02]  /*66e0*/  SEL R93, R5, R0, !P0 ;  /* 0x00000000055d7207 */ /* 0x000fe40004000000 */
[----:B------:R-:W-:-:S07]  /*66f0*/  SEL R0, R0, R5, !P0 ;  /* 0x0000000500007207 */ /* 0x000fce0004000000 */
.L_x_162:
[----:B------:R-:W-:Y:S01]  /*6700*/  LOP3.LUT P0, RZ, R3, 0xff, RZ, 0xc0, !PT ;  /* 0x000000ff03ff7812 */ /* 0x000fe2000780c0ff */
[----:B------:R-:W-:-:S12]  /*6710*/  IMAD.MOV.U32 R92, RZ, RZ, R0 ;  /* 0x000000ffff5c7224 */ /* 0x000fd800078e0000 */
[----:B------:R-:W-:Y:S05]  /*6720*/  @P0 BRA `(.L_x_165) ;  /* 0xffffffac000c0947 */ /* 0x000fea000383ffff */
[----:B------:R-:W-:Y:S05]  /*6730*/  EXIT ;  /* 0x000000000000794d */ /* 0x000fea0003800000 */
.L_x_8:
[----:B0-----:R-:W-:Y:S01]  /*6740*/  ULDC.64 UR4, c[0x0][0x650] ;  /* 0x0001940000047ab9 */ /* 0x001fe20000000a00 */
        /* <DEDUP_REMOVED lines=25> */
.L_x_167:
[----:B------:R-:W0:Y:S01]  /*68e0*/  LDC.64 R28, c[0x0][0x640] ;  /* 0x00019000ff1c7b82 */ /* 0x000e220000000a00 */
[-CC-:B------:R-:W-:Y:S01]  /*68f0*/  SHF.R.U64 R22, R12, R6.reuse, R13.reuse ;  /* 0x000000060c167219 */ /* 0x180fe2000000120d */
[----:B------:R-:W-:Y:S01]  /*6900*/  IMAD.MOV.U32 R30, RZ, RZ, 0x1 ;  /* 0x00000001ff1e7424 */ /* 0x000fe200078e00ff */
[----:B------:R-:W-:Y:S02]  /*6910*/  SHF.R.U32.HI R6, RZ, R6, R13 ;  /* 0x00000006ff067219 */ /* 0x000fe4000001160d */
        /* <DEDUP_REMOVED lines=8> */
[----:B------:R-:W-:Y:S01]  /*69a0*/  IMAD.IADD R9, R9, 0x1, R11 ;  /* 0x0000000109097824 */ /* 0x000fe200078e020b */
[----:B0-----:R-:W-:-:S04]  /*69b0*/  ISETP.NE.U32.AND P0, PT, R28, RZ, PT ;  /* 0x000000ff1c00720c */ /* 0x001fc80003f05070 */
[----:B------:R-:W-:Y:S02]  /*69c0*/  ISETP.NE.AND.EX P0, PT, R29, RZ, PT, P0 ;  /* 0x000000ff1d00720c */ /* 0x000fe40003f05300 */
[----:B------:R-:W0:Y:S01]  /*69d0*/  LDC R20, c[0x0][0x600] ;  /* 0x00018000ff147b82 */ /* 0x000e220000000800 */
[-CC-:B-1----:R-:W-:Y:S01]  /*69e0*/  SHF.R.U64 R14, R8, R10.reuse, R9.reuse ;  /* 0x0000000a080e7219 */ /* 0x182fe20000001209 */
[----:B------:R-:W-:Y:S01]  /*69f0*/  IMAD.MOV.U32 R8, RZ, RZ, -0x1 ;  /* 0xffffffffff087424 */ /* 0x000fe200078e00ff */
[----:B------:R-:W-:-:S05]  /*6a00*/  SHF.R.U32.HI R9, RZ, R10, R9 ;  /* 0x0000000aff097219 */ /* 0x000fca0000011609 */
[----:B------:R-:W1:Y:S01]  /*6a10*/  LDC R26, c[0x0][0x648] ;  /* 0x00019200ff1a7b82 */ /* 0x000e620000000800 */
[-CC-:B--2---:R-:W-:Y:S02]  /*6a20*/  SHF.R.U64 R21, R14, R12.reuse, R9.reuse ;  /* 0x0000000c0e157219 */ /* 0x184fe40000001209 */
[----:B------:R-:W-:-:S05]  /*6a30*/  SHF.R.U32.HI R6, RZ, R12, R9 ;  /* 0x0000000cff067219 */ /* 0x000fca0000011609 */
[----:B------:R-:W2:Y:S01]  /*6a40*/  LDC R27, c[0x0][0x638] ;  /* 0x00018e00ff1b7b82 */ /* 0x000ea20000000800 */
[-C--:B---3--:R-:W-:Y:S02]  /*6a50*/  SHF.L.U32 R8, R8, R25.reuse, RZ ;  /* 0x0000001908087219 */ /* 0x088fe400000006ff */
[-CC-:B------:R-:W-:Y:S02]  /*6a60*/  SHF.R.U64 R23, R21, R25.reuse, R6.reuse ;  /* 0x0000001915177219 */ /* 0x180fe40000001206 */
[----:B------:R-:W-:Y:S02]  /*6a70*/  LOP3.LUT R32, RZ, R8, RZ, 0x33, !PT ;  /* 0x00000008ff207212 */ /* 0x000fe400078e33ff */
[----:B------:R-:W-:Y:S01]  /*6a80*/  SHF.R.U32.HI R9, RZ, R25, R6 ;  /* 0x00000019ff097219 */ /* 0x000fe20000011606 */
[----:B------:R-:W3:Y:S01]  /*6a90*/  LDC R31, c[0x0][0x610] ;  /* 0x00018400ff1f7b82 */ /* 0x000ee20000000800 */
[----:B------:R-:W-:Y:S01]  /*6aa0*/  IMAD.MOV.U32 R8, RZ, RZ, R23 ;  /* 0x000000ffff087224 */ /* 0x000fe200078e0017 */
[----:B------:R-:W-:Y:S06]  /*6ab0*/  @!P0 BRA `(.L_x_168) ;  /* 0x0000000000288947 */ /* 0x000fec0003800000 */
        /* <DEDUP_REMOVED lines=10> */
.L_x_168:
[----:B------:R-:W-:Y:S02]  /*6b60*/  ISETP.NE.AND P0, PT, R2, 0x1, PT ;  /* 0x000000010200780c */ /* 0x000fe40003f05270 */
[----:B-1----:R-:W-:Y:S01]  /*6b70*/  SHF.R.U64 R6, R8, R26, R9 ;  /* 0x0000001a08067219 */ /* 0x002fe20000001209 */
[----:B0-----:R-:W-:Y:S01]  /*6b80*/  VIADD R9, R20, 0xffffffff ;  /* 0xffffffff14097836 */ /* 0x001fe20000000000 */
[----:B------:R-:W-:Y:S02]  /*6b90*/  SHF.L.U32 R30, R30, R25, RZ ;  /* 0x000000191e1e7219 */ /* 0x000fe400000006ff */
[----:B------:R-:W-:Y:S01]  /*6ba0*/  LOP3.LUT R5, R21, R32, RZ, 0xc0, !PT ;  /* 0x0000002015057212 */ /* 0x000fe200078ec0ff */
[----:B------:R-:W-:-:S04]  /*6bb0*/  IMAD.MOV R8, RZ, RZ, -R6 ;  /* 0x000000ffff087224 */ /* 0x000fc800078e0a06 */
[----:B------:R-:W-:Y:S01]  /*6bc0*/  IMAD R6, R30, R6, R5 ;  /* 0x000000061e067224 */ /* 0x000fe200078e0205 */
[----:B------:R-:W-:Y:S01]  /*6bd0*/  LOP3.LUT R5, R14, R9, RZ, 0xc0, !PT ;  /* 0x000000090e057212 */ /* 0x000fe200078ec0ff */
[----:B------:R-:W-:Y:S02]  /*6be0*/  @P0 IMAD R3, R7, R24, R4 ;  /* 0x0000001807030224 */ /* 0x000fe400078e0204 */
[----:B--2---:R-:W-:Y:S02]  /*6bf0*/  IMAD R4, R8, R27, R23 ;  /* 0x0000001b08047224 */ /* 0x004fe400078e0217 */
[----:B---3--:R-:W-:Y:S02]  /*6c00*/  IMAD R3, R6, R31, R3 ;  /* 0x0000001f06037224 */ /* 0x008fe400078e0203 */
[----:B------:R-:W-:Y:S02]  /*6c10*/  IMAD R4, R4, R20, R5 ;  /* 0x0000001404047224 */ /* 0x000fe400078e0205 */
[----:B------:R-:W-:-:S02]  /*6c20*/  IMAD.MOV.U32 R8, RZ, RZ, 0x1 ;  /* 0x00000001ff087424 */ /* 0x000fc400078e00ff */
[----:B------:R-:W-:Y:S01]  /*6c30*/  IMAD.MOV.U32 R6, RZ, RZ, R22 ;  /* 0x000000ffff067224 */ /* 0x000fe200078e0016 */
[----:B------:R-:W-:Y:S02]  /*6c40*/  SEL R20, R4, R3, !P0 ;  /* 0x0000000304147207 */ /* 0x000fe40004000000 */
[----:B------:R-:W-:-:S07]  /*6c50*/  SEL R21, R3, R4, !P0 ;  /* 0x0000000403157207 */ /* 0x000fce0004000000 */
.L_x_166:
[----:B------:R-:W-:-:S08]  /*6c60*/  NOP ;  /* 0x0000000000007918 */ /* 0x000fd00000000000 */
[----:B------:R-:W0:-:S00]  /*6c70*/  USETMAXREG.DEALLOC.CTAPOOL 0x28 ;  /* 0x00000028000079c8 */ /* 0x000e0000080e0500 */
[----:B0-----:R-:W-:-:S13]  /*6c80*/  ISETP.NE.AND P0, PT, R0, RZ, PT ;  /* 0x000000ff0000720c */ /* 0x001fda0003f05270 */
[----:B------:R-:W-:Y:S05]  /*6c90*/  @P0 EXIT ;  /* 0x000000000000094d */ /* 0x000fea0003800000 */
[----:B------:R-:W-:Y:S01]  /*6ca0*/  LOP3.LUT P0, RZ, R8, 0xff, RZ, 0xc0, !PT ;  /* 0x000000ff08ff7812 */ /* 0x000fe2000780c0ff */
[----:B------:R-:W-:Y:S02]  /*6cb0*/  IMAD.MOV.U32 R0, RZ, RZ, 0x1 ;  /* 0x00000001ff007424 */ /* 0x000fe400078e00ff */
[----:B------:R-:W-:-:S10]  /*6cc0*/  IMAD.MOV.U32 R3, RZ, RZ, RZ ;  /* 0x000000ffff037224 */ /* 0x000fd400078e00ff */
[----:B------:R-:W-:Y:S05]  /*6cd0*/  @!P0 BRA `(.L_x_169) ;  /* 0x0000000c00488947 */ /* 0x000fea0003800000 */
[----:B------:R-:W0:Y:S01]  /*6ce0*/  LDC R0, c[0x0][0x28c] ;  /* 0x0000a300ff007b82 */ /* 0x000e220000000800 */
[----:B------:R-:W1:Y:S01]  /*6cf0*/  S2R R12, SR_CgaCtaId ;  /* 0x00000000000c7919 */ /* 0x000e620000008800 */
[----:B------:R-:W-:Y:S01]  /*6d00*/  ULDC UR5, c[0x0][0x600] ;  /* 0x0001800000057ab9 */ /* 0x000fe20000000800 */
[----:B------:R-:W-:Y:S01]  /*6d10*/  ULDC UR4, c[0x0][0xc] ;  /* 0x0000030000047ab9 */ /* 0x000fe20000000800 */
[----:B------:R-:W-:Y:S01]  /*6d20*/  UIADD3 UR16, UR5, -0x1, URZ ;  /* 0xffffffff05107890 */ /* 0x000fe2000fffe03f */
[----:B------:R-:W-:Y:S01]  /*6d30*/  BSSY B0, `(.L_x_169) ;  /* 0x00000cc000007945 */ /* 0x000fe20003800000 */
[----:B------:R-:W-:Y:S01]  /*6d40*/  ULDC UR6, c[0x0][0x658] ;  /* 0x0001960000067ab9 */ /* 0x000fe20000000800 */
[----:B------:R-:W-:Y:S01]  /*6d50*/  ULDC UR5, c[0x0][0x10] ;  /* 0x0000040000057ab9 */ /* 0x000fe20000000800 */
[----:B------:R-:W-:Y:S01]  /*6d60*/  UMOV UR7, 0xffffffff ;  /* 0xffffffff00077882 */ /* 0x000fe20000000000 */
[----:B------:R-:W-:Y:S01]  /*6d70*/  UMOV UR8, 0x1 ;  /* 0x0000000100087882 */ /* 0x000fe20000000000 */
[----:B------:R-:W-:Y:S01]  /*6d80*/  UIMAD.WIDE.U32 UR4, UR4, UR5, URZ ;  /* 0x00000005040472a5 */ /* 0x000fe2000f8e003f */
[----:B------:R-:W-:Y:S01]  /*6d90*/  IMAD.MOV.U32 R9, RZ, RZ, 0x1 ;  /* 0x00000001ff097424 */ /* 0x000fe200078e00ff */
[----:B------:R-:W-:Y:S01]  /*6da0*/  USHF.L.U32 UR7, UR7, UR6, URZ ;  /* 0x0000000607077299 */ /* 0x000fe2000800063f */
[----:B------:R-:W-:Y:S01]  /*6db0*/  LOP3.LUT R8, R19, 0x2, RZ, 0xfc, !PT ;  /* 0x0000000213087812 */ /* 0x000fe200078efcff */
[----:B------:R-:W-:-:S02]  /*6dc0*/  USHF.L.U32 UR18, UR8, UR6, URZ ;  /* 0x0000000608127299 */ /* 0x000fc4000800063f */
[----:B------:R-:W-:Y:S01]  /*6dd0*/  ULOP3.LUT UR17, URZ, UR7, URZ, 0x33, !UPT ;  /* 0x000000073f117292 */ /* 0x000fe2000f8e333f */
[----:B------:R-:W-:Y:S01]  /*6de0*/  ULDC UR6, c[0x0][0x14] ;  /* 0x0000050000067ab9 */ /* 0x000fe20000000800 */
[----:B------:R-:W-:Y:S01]  /*6df0*/  ULDC.64 UR22, c[0x0][0x198] ;  /* 0x0000660000167ab9 */ /* 0x000fe20000000a00 */
[----:B------:R-:W-:Y:S02]  /*6e00*/  UIMAD.WIDE.U32 UR20, UR4, UR6, URZ ;  /* 0x00000006041472a5 */ /* 0x000fe4000f8e003f */
[----:B------:R-:W-:Y:S01]  /*6e10*/  UIMAD UR13, UR5, UR6, URZ ;  /* 0x00000006050d72a4 */ /* 0x000fe2000f8e023f */
[----:B0-----:R-:W-:-:S03]  /*6e20*/  VIADD R0, R0, 0x1f ;  /* 0x0000001f00007836 */ /* 0x001fc60000000000 */
[----:B------:R-:W-:Y:S02]  /*6e30*/  UIADD3 UR13, UR21, UR13, URZ ;  /* 0x0000000d150d7290 */ /* 0x000fe4000fffe03f */
[----:B------:R-:W-:-:S04]  /*6e40*/  SHF.R.S32.HI R3, RZ, 0x1f, R0 ;  /* 0x0000001fff037819 */ /* 0x000fc80000011400 */
[----:B------:R-:W-:Y:S01]  /*6e50*/  LEA.HI R10, R3, R0, RZ, 0x5 ;  /* 0x00000000030a7211 */ /* 0x000fe200078f28ff */
[C---:B-1----:R-:W-:Y:S02]  /*6e60*/  IMAD.SHL.U32 R11, R12.reuse, 0x40, RZ ;  /* 0x000000400c0b7824 */ /* 0x042fe400078e00ff */
[----:B------:R-:W-:Y:S01]  /*6e70*/  IMAD.SHL.U32 R12, R12, 0x800, RZ ;  /* 0x000008000c0c7824 */ /* 0x000fe200078e00ff */
[----:B------:R-:W-:Y:S01]  /*6e80*/  SHF.R.S32.HI R10, RZ, 0x5, R10 ;  /* 0x00000005ff0a7819 */ /* 0x000fe2000001140a */
[----:B------:R-:W-:Y:S01]  /*6e90*/  IMAD.MOV.U32 R0, RZ, RZ, 0x1 ;  /* 0x00000001ff007424 */ /* 0x000fe200078e00ff */
[----:B------:R-:W-:Y:S01]  /*6ea0*/  LOP3.LUT R11, R11, 0x40, RZ, 0xc0, !PT ;  /* 0x000000400b0b7812 */ /* 0x000fe200078ec0ff */
[----:B------:R-:W-:Y:S01]  /*6eb0*/  IMAD.MOV.U32 R3, RZ, RZ, RZ ;  /* 0x000000ffff037224 */ /* 0x000fe200078e00ff */
[----:B------:R-:W-:Y:S01]  /*6ec0*/  LOP3.LUT R12, R12, 0x800, RZ, 0xc0, !PT ;  /* 0x000008000c0c7812 */ /* 0x000fe200078ec0ff */
[----:B------:R-:W-:-:S07]  /*6ed0*/  VIADD R13, R10, 0x1 ;  /* 0x000000010a0d7836 */ /* 0x000fce0000000000 */
.L_x_180:
[----:B------:R-:W-:-:S03]  /*6ee0*/  UMOV UR4, 0xffffffff ;  /* 0xffffffff00047882 */ /* 0x000fc60000000000 */
[----:B------:R-:W-:Y:S05]  /*6ef0*/  BRA.DIV UR4, `(.L_x_170) ;  /* 0x0000001604107947 */ /* 0x000fea000b800000 */
[----:B------:R-:W-:-:S13]  /*6f00*/  ELECT P6, URZ, PT ;  /* 0x00000000003f782f */ /* 0x000fda00038c0000 */
.L_x_201:
[----:B------:R-:W0:Y:S01]  /*6f10*/  LDC R4, c[0x0][0x28c] ;  /* 0x0000a300ff047b82 */ /* 0x000e220000000800 */
[----:B------:R-:W-:Y:S01]  /*6f20*/  BSSY B1, `(.L_x_171) ;  /* 0x0000038000017945 */ /* 0x000fe20003800000 */
[----:B0-----:R-:W-:-:S13]  /*6f30*/  ISETP.LT.OR P6, PT, R4, 0x1, !P6 ;  /* 0x000000010400780c */ /* 0x001fda00077c1670 */
[----:B------:R-:W-:Y:S05]  /*6f40*/  @P6 BRA `(.L_x_172) ;  /* 0x0000000000d46947 */ /* 0x000fea0003800000 */
[----:B------:R-:W-:Y:S02]  /*6f50*/  IMAD R20, R20, 0x80, R11 ;  /* 0x0000008014147824 */ /* 0x000fe400078e020b */
[----:B------:R-:W-:Y:S02]  /*6f60*/  IMAD.SHL.U32 R21, R21, 0x80, RZ ;  /* 0x0000008015157824 */ /* 0x000fe400078e00ff */
[----:B------:R-:W-:Y:S02]  /*6f70*/  IMAD.MOV.U32 R24, RZ, RZ, RZ ;  /* 0x000000ffff187224 */ /* 0x000fe400078e00ff */
[----:B------:R-:W-:Y:S02]  /*6f80*/  IMAD.MOV.U32 R4, RZ, RZ, R13 ;  /* 0x000000ffff047224 */ /* 0x000fe400078e000d */
[----:B------:R-:W-:Y:S02]  /*6f90*/  IMAD.MOV.U32 R5, RZ, RZ, R0 ;  /* 0x000000ffff057224 */ /* 0x000fe400078e0000 */
[----:B------:R-:W-:-:S07]  /*6fa0*/  IMAD.MOV.U32 R7, RZ, RZ, R3 ;  /* 0x000000ffff077224 */ /* 0x000fce00078e0003 */
.L_x_175:
[----:B------:R-:W0:Y:S01]  /*6fb0*/  S2R R15, SR_CgaCtaId ;  /* 0x00000000000f7919 */ /* 0x000e220000008800 */
[----:B------:R-:W-:Y:S02]  /*6fc0*/  MOV R14, 0x400 ;  /* 0x00000400000e7802 */ /* 0x000fe40000000f00 */
[----:B------:R-:W-:Y:S02]  /*6fd0*/  LOP3.LUT P1, RZ, R18, 0x7f, RZ, 0xc0, !PT ;  /* 0x0000007f12ff7812 */ /* 0x000fe4000782c0ff */
[----:B0-----:R-:W-:Y:S02]  /*6fe0*/  LEA R22, R15, R14, 0x18 ;  /* 0x0000000e0f167211 */ /* 0x001fe400078ec0ff */
[----:B------:R-:W-:-:S09]  /*6ff0*/  SHF.L.U32 R14, R5, 0x1f, RZ ;  /* 0x0000001f050e7819 */ /* 0x000fd200000006ff */
[----:B------:R-:W0:Y:S01]  /*7000*/  @!P1 LDC R15, c[0x0][0x500] ;  /* 0x00014000ff0f9b82 */ /* 0x000e220000000800 */
[----:B------:R-:W-:-:S04]  /*7010*/  IMAD R23, R7, 0x8, R22 ;  /* 0x0000000807177824 */ /* 0x000fc800078e0216 */
[----:B------:R-:W1:Y:S02]  /*7020*/  SYNCS.PHASECHK.TRANS64.TRYWAIT P0, [R23+URZ+0x70], R14 ;  /* 0x0000700e170075a7 */ /* 0x000e64000800017f */
[----:B-1----:R-:W-:Y:S05]  /*7030*/  @!P0 BRA `(.L_x_173) ;  /* 0x0000001000e08947 */ /* 0x002fea0003800000 */
.L_x_202:
[----:B-1----:R-:W-:Y:S01]  /*7040*/  PRMT R14, R8, 0x9910, RZ ;  /* 0x00009910080e7816 */ /* 0x002fe200000000ff */
[----:B0-----:R0:W-:Y:S03]  /*7050*/  @!P1 SYNCS.ARRIVE.TRANS64 RZ, [R23+URZ], R15 ;  /* 0x0000000f17ff99a7 */ /* 0x0011e6000800003f */
[----:B------:R-:W-:-:S13]  /*7060*/  ISETP.NE.AND P0, PT, R14, 0x2, PT ;  /* 0x000000020e00780c */ /* 0x000fda0003f05270 */
[----:B0-----:R-:W-:Y:S05]  /*7070*/  @P0 BRA `(.L_x_174) ;  /* 0x0000000000040947 */ /* 0x001fea0003800000 */
[----:B------:R-:W-:Y:S01]  /*7080*/  BPT.TRAP 0x1 ;  /* 0x000000040000795c */ /* 0x000fe20000300000 */
.L_x_174:
[----:B------:R-:W-:Y:S01]  /*7090*/  IMAD R14, R7, 0x1000, R12 ;  /* 0x00001000070e7824 */ /* 0x000fe200078e020c */
[----:B------:R-:W-:Y:S01]  /*70a0*/  R2UR UR9, R23 ;  /* 0x00000000170972ca */ /* 0x000fe200000e0000 */
[--C-:B------:R-:W-:Y:S01]  /*70b0*/  IMAD R15, R7, 0x2000, R22.reuse ;  /* 0x00002000070f7824 */ /* 0x100fe200078e0216 */
[----:B------:R-:W-:Y:S01]  /*70c0*/  UIADD3 UR4, UP0, UR22, 0xf0, URZ ;  /* 0x000000f016047890 */ /* 0x000fe2000ff1e03f */
[----:B------:R-:W-:Y:S01]  /*70d0*/  IMAD R14, R14, 0x2, R22 ;  /* 0x000000020e0e7824 */ /* 0x000fe200078e0216 */
[----:B------:R-:W-:Y:S01]  /*70e0*/  R2UR UR11, R21 ;  /* 0x00000000150b72ca */ /* 0x000fe200000e0000 */
[----:B------:R-:W-:Y:S01]  /*70f0*/  VIADD R4, R4, 0xffffffff ;  /* 0xffffffff04047836 */ /* 0x000fe20000000000 */
[----:B------:R-:W-:Y:S01]  /*7100*/  R2UR UR5, R15 ;  /* 0x000000000f0572ca */ /* 0x000fe200000e0000 */
[----:B------:R-:W-:Y:S01]  /*7110*/  UIADD3 UR24, UP1, UR22, 0x1f0, URZ ;  /* 0x000001f016187890 */ /* 0x000fe2000ff3e03f */
[----:B------:R-:W-:Y:S01]  /*7120*/  R2UR UR8, R14 ;  /* 0x000000000e0872ca */ /* 0x000fe200000e0000 */
[----:B------:R-:W-:Y:S01]  /*7130*/  VIADD R7, R7, 0x1 ;  /* 0x0000000107077836 */ /* 0x000fe20000000000 */
[----:B------:R-:W-:Y:S01]  /*7140*/  R2UR UR10, R24 ;  /* 0x00000000180a72ca */ /* 0x000fe200000e0000 */
[----:B------:R-:W-:Y:S01]  /*7150*/  UIADD3.X UR25, URZ, UR23, URZ, UP1, !UPT ;  /* 0x000000173f197290 */ /* 0x000fe20008ffe43f */
[----:B------:R-:W-:Y:S01]  /*7160*/  R2UR UR12, R6 ;  /* 0x00000000060c72ca */ /* 0x000fe200000e0000 */
[----:B------:R-:W-:Y:S01]  /*7170*/  UMOV UR6, 0x0 ;  /* 0x0000000000067882 */ /* 0x000fe20000000000 */
[----:B------:R-:W-:Y:S01]  /*7180*/  R2UR UR19, R20 ;  /* 0x00000000141372ca */ /* 0x000fe200000e0000 */
[----:B------:R-:W-:Y:S01]  /*7190*/  UMOV UR7, 0x10000000 ;  /* 0x1000000000077882 */ /* 0x000fe20000000000 */
[----:B------:R-:W-:Y:S01]  /*71a0*/  ISETP.GT.AND P1, PT, R4, 0x1, PT ;  /* 0x000000010400780c */ /* 0x000fe20003f24270 */
[----:B------:R-:W-:Y:S01]  /*71b0*/  UMOV UR26, 0x30000 ;  /* 0x00030000001a7882 */ /* 0x000fe20000000000 */
[C---:B------:R-:W-:Y:S01]  /*71c0*/  ISETP.NE.AND P0, PT, R7.reuse, 0xe, PT ;  /* 0x0000000e0700780c */ /* 0x040fe20003f05270 */
[----:B------:R-:W-:Y:S01]  /*71d0*/  UIADD3 UR14, UR5, 0x200, URZ ;  /* 0x00000200050e7890 */ /* 0x000fe2000fffe03f */
[----:B------:R-:W-:Y:S01]  /*71e0*/  VIADD R24, R24, 0x20 ;  /* 0x0000002018187836 */ /* 0x000fe20000000000 */
[----:B------:R-:W-:Y:S01]  /*71f0*/  UIADD3.X UR5, URZ, UR23, URZ, UP0, !UPT ;  /* 0x000000173f057290 */ /* 0x000fe200087fe43f */
[----:B------:R-:W-:Y:S01]  /*7200*/  SEL R14, RZ, 0x1, P0 ;  /* 0x00000001ff0e7807 */ /* 0x000fe20000000000 */
[----:B------:R-:W-:Y:S01]  /*7210*/  UIADD3 UR15, UR8, 0x1c200, URZ ;  /* 0x0001c200080f7890 */ /* 0x000fe2000fffe03f */
[----:B------:R-:W-:-:S02]  /*7220*/  SEL R7, R7, RZ, P0 ;  /* 0x000000ff07077207 */ /* 0x000fc40000000000 */
[----:B------:R-:W-:Y:S01]  /*7230*/  UMOV UR8, UR14 ;  /* 0x0000000e00087c82 */ /* 0x000fe20008000000 */
[----:B------:R-:W-:-:S03]  /*7240*/  LOP3.LUT R5, R5, R14, RZ, 0x3c, !PT ;  /* 0x0000000e05057212 */ /* 0x000fc600078e3cff */
[----:B------:R0:W-:Y:S02]  /*7250*/  UTMALDG.3D [UR8], [UR4], desc[UR6] ;  /* 0x00000608040075b4 */ /* 0x0001e40008011000 */
[----:B0-----:R-:W-:Y:S01]  /*7260*/  UMOV UR8, UR15 ;  /* 0x0000000f00087c82 */ /* 0x001fe20008000000 */
[----:B------:R-:W-:Y:S02]  /*7270*/  UMOV UR11, UR19 ;  /* 0x00000013000b7c82 */ /* 0x000fe40008000000 */
[----:B------:R0:W-:Y:S02]  /*7280*/  UTMALDG.3D.MULTICAST [UR8], [UR24], UR26, desc[UR6] ;  /* 0x00000608180073b4 */ /* 0x0001e4000801181a */
[----:B0-----:R-:W-:Y:S05]  /*7290*/  @P1 BRA `(.L_x_175) ;  /* 0xfffffffc00441947 */ /* 0x001fea000383ffff */
.L_x_172:
[----:B------:R-:W-:Y:S05]  /*72a0*/  BSYNC B1 ;  /* 0x0000000000017941 */ /* 0x000fea0003800000 */
.L_x_171:
[----:B------:R-:W-:Y:S01]  /*72b0*/  LOP3.LUT P1, RZ, R9, 0xff, RZ, 0xc0, !PT ;  /* 0x000000ff09ff7812 */ /* 0x000fe2000782c0ff */
[C---:B------:R-:W-:Y:S01]  /*72c0*/  IMAD.IADD R6, R10.reuse, 0x1, R3 ;  /* 0x000000010a067824 */ /* 0x040fe200078e0203 */
[----:B------:R-:W-:Y:S01]  /*72d0*/  ULDC.64 UR4, c[0x0][0x650] ;  /* 0x0001940000047ab9 */ /* 0x000fe20000000a00 */
[----:B------:R-:W-:Y:S01]  /*72e0*/  ISETP.GE.U32.AND P2, PT, R10, 0xe, PT ;  /* 0x0000000e0a00780c */ /* 0x000fe20003f46070 */
[----:B------:R-:W-:Y:S01]  /*72f0*/  BSSY B1, `(.L_x_176) ;  /* 0x000006d000017945 */ /* 0x000fe20003800000 */
[----:B------:R-:W-:Y:S01]  /*7300*/  IMAD.MOV.U32 R21, RZ, RZ, -0x1 ;  /* 0xffffffffff157424 */ /* 0x000fe200078e00ff */
[----:B------:R-:W-:Y:S01]  /*7310*/  ISETP.GT.U32.AND P0, PT, R6, 0xd, PT ;  /* 0x0000000d0600780c */ /* 0x000fe20003f04070 */
[----:B------:R-:W-:Y:S01]  /*7320*/  IMAD.MOV.U32 R20, RZ, RZ, -0x1 ;  /* 0xffffffffff147424 */ /* 0x000fe200078e00ff */
[----:B------:R-:W-:Y:S02]  /*7330*/  SHF.R.U32.HI R4, RZ, 0x1, R6 ;  /* 0x00000001ff047819 */ /* 0x000fe40000011606 */
[----:B------:R-:W-:-:S02]  /*7340*/  ISETP.LT.U32.AND P0, PT, R10, 0xe, P0 ;  /* 0x0000000e0a00780c */ /* 0x000fc40000701070 */
[----:B------:R-:W-:Y:S01]  /*7350*/  PRMT R9, RZ, 0x7610, R9 ;  /* 0x00007610ff097816 */ /* 0x000fe20000000009 */
[----:B------:R-:W0:Y:S01]  /*7360*/  @P1 S2R R14, SR_CgaCtaId ;  /* 0x00000000000e1919 */ /* 0x000e220000008800 */
[----:B------:R-:W-:Y:S01]  /*7370*/  @P1 MOV R3, 0x400 ;  /* 0x0000040000031802 */ /* 0x000fe20000000f00 */
[----:B------:R-:W-:-:S05]  /*7380*/  IMAD.WIDE.U32 R4, R4, -0x6db6db6d, RZ ;  /* 0x9249249304047825 */ /* 0x000fca00078e00ff */
[----:B------:R-:W-:Y:S02]  /*7390*/  SHF.R.U32.HI R5, RZ, 0x2, R5 ;  /* 0x00000002ff057819 */ /* 0x000fe40000011605 */
[----:B------:R-:W-:Y:S02]  /*73a0*/  PRMT R4, RZ, 0x7610, R4 ;  /* 0x00007610ff047816 */ /* 0x000fe40000000004 */
[----:B0-----:R-:W-:-:S04]  /*73b0*/  @P1 LEA R3, R14, R3, 0x18 ;  /* 0x000000030e031211 */ /* 0x001fc800078ec0ff */
[----:B------:R0:W-:Y:S01]  /*73c0*/  @P1 SYNCS.ARRIVE.TRANS64.A1T0 RZ, [R3+URZ+0xf8], RZ ;  /* 0x0000f8ff03ff19a7 */ /* 0x0001e2000810003f */
[----:B------:R-:W-:-:S04]  /*73d0*/  IADD3 R16, P1, R16, UR20, RZ ;  /* 0x0000001410107c10 */ /* 0x000fc8000ff3e0ff */
[----:B------:R-:W-:Y:S02]  /*73e0*/  IADD3.X R17, R17, UR13, RZ, P1, !PT ;  /* 0x0000000d11117c10 */ /* 0x000fe40008ffe4ff */
[----:B0-----:R-:W-:Y:S02]  /*73f0*/  SEL R3, RZ, 0x1, !P0 ;  /* 0x00000001ff037807 */ /* 0x001fe40004000000 */
[----:B------:R-:W-:Y:S02]  /*7400*/  ISETP.GE.U32.AND P0, PT, R16, UR4, PT ;  /* 0x0000000410007c0c */ /* 0x000fe4000bf06070 */
[----:B------:R-:W-:Y:S01]  /*7410*/  LOP3.LUT R0, R0, R3, RZ, 0x3c, !PT ;  /* 0x0000000300007212 */ /* 0x000fe200078e3cff */
[----:B------:R-:W-:Y:S01]  /*7420*/  IMAD R3, R5, -0xe, R6 ;  /* 0xfffffff205037824 */ /* 0x000fe200078e0206 */
[----:B------:R-:W-:Y:S01]  /*7430*/  ISETP.GE.U32.AND.EX P0, PT, R17, UR5, PT, P0 ;  /* 0x0000000511007c0c */ /* 0x000fe2000bf06100 */
[----:B------:R-:W-:Y:S01]  /*7440*/  IMAD.MOV.U32 R6, RZ, RZ, -0x1 ;  /* 0xffffffffff067424 */ /* 0x000fe200078e00ff */
[----:B------:R-:W-:-:S11]  /*7450*/  @P2 LOP3.LUT R0, R0, 0x1, R5, 0x78, !PT ;  /* 0x0000000100002812 */ /* 0x000fd600078e7805 */
[----:B------:R-:W-:Y:S05]  /*7460*/  @P0 BRA `(.L_x_177) ;  /* 0x0000000400540947 */ /* 0x000fea0003800000 */
[----:B------:R-:W0:Y:S01]  /*7470*/  S2R R15, SR_CTAID.X ;  /* 0x00000000000f7919 */ /* 0x000e220000002500 */
[----:B------:R-:W-:Y:S01]  /*7480*/  ULDC.64 UR4, c[0x0][0x628] ;  /* 0x00018a0000047ab9 */ /* 0x000fe20000000a00 */
[----:B------:R-:W-:Y:S01]  /*7490*/  ULDC UR7, c[0x0][0x630] ;  /* 0x00018c0000077ab9 */ /* 0x000fe20000000800 */
[----:B------:R-:W-:Y:S01]  /*74a0*/  ISETP.NE.U32.AND P0, PT, RZ, UR4, PT ;  /* 0x00000004ff007c0c */ /* 0x000fe2000bf05070 */
[----:B------:R-:W1:Y:S01]  /*74b0*/  S2R R20, SR_CTAID.Y ;  /* 0x0000000000147919 */ /* 0x000e620000002600 */
[----:B------:R-:W-:Y:S01]  /*74c0*/  ULDC UR8, c[0x0][0x150] ;  /* 0x0000540000087ab9 */ /* 0x000fe20000000800 */
[----:B------:R-:W-:Y:S01]  /*74d0*/  IMAD.MOV.U32 R4, RZ, RZ, R16 ;  /* 0x000000ffff047224 */ /* 0x000fe200078e0010 */
[----:B------:R-:W-:Y:S01]  /*74e0*/  ISETP.NE.AND.EX P0, PT, RZ, UR5, PT, P0 ;  /* 0x00000005ff007c0c */ /* 0x000fe2000bf05300 */
[----:B------:R-:W-:Y:S01]  /*74f0*/  IMAD.MOV.U32 R5, RZ, RZ, R17 ;  /* 0x000000ffff057224 */ /* 0x000fe200078e0011 */
[----:B0-----:R-:W-:-:S11]  /*7500*/  I2FP.F32.U32 R22, R15 ;  /* 0x0000000f00167245 */ /* 0x001fd60000201000 */
[----:B------:R-:W-:Y:S05]  /*7510*/  @!P0 BRA `(.L_x_178) ;  /* 0x0000000000288947 */ /* 0x000fea0003800000 */
[----:B------:R-:W-:Y:S02]  /*7520*/  ULDC UR6, c[0x0][0x634] ;  /* 0x00018d0000067ab9 */ /* 0x000fe40000000800 */
[----:B------:R-:W-:-:S05]  /*7530*/  IADD3 R5, P0, R16, UR6, RZ ;  /* 0x0000000610057c10 */ /* 0x000fca000ff1e0ff */
[----:B------:R-:W-:-:S04]  /*7540*/  IMAD.X R21, RZ, RZ, R17, P0 ;  /* 0x000000ffff157224 */ /* 0x000fc800000e0611 */
[----:B------:R-:W-:-:S04]  /*7550*/  IMAD.WIDE.U32 R6, R21, UR4, RZ ;  /* 0x0000000415067c25 */ /* 0x000fc8000f8e00ff */
[----:B------:R-:W-:-:S04]  /*7560*/  IMAD.WIDE.U32 R6, P0, R5, UR5, R6 ;  /* 0x0000000505067c25 */ /* 0x000fc8000f800006 */
[----:B------:R-:W-:-:S04]  /*7570*/  IMAD.WIDE.U32 R4, R5, UR4, RZ ;  /* 0x0000000405047c25 */ /* 0x000fc8000f8e00ff */
[----:B------:R-:W-:Y:S01]  /*7580*/  IMAD.MOV.U32 R4, RZ, RZ, R7 ;  /* 0x000000ffff047224 */ /* 0x000fe200078e0007 */
[----:B------:R-:W-:Y:S01]  /*7590*/  IADD3 RZ, P1, R5, R6, RZ ;  /* 0x0000000605ff7210 */ /* 0x000fe20007f3e0ff */
[----:B------:R-:W-:-:S04]  /*75a0*/  IMAD.X R5, RZ, RZ, RZ, P0 ;  /* 0x000000ffff057224 */ /* 0x000fc800000e06ff */
[----:B------:R-:W-:-:S08]  /*75b0*/  IMAD.WIDE.U32.X R4, R21, UR5, R4, P1 ;  /* 0x0000000515047c25 */ /* 0x000fd000088e0404 */
.L_x_178:
[--C-:B------:R-:W-:Y:S01]  /*75c0*/  SHF.R.U64 R14, R4, UR7, R5.reuse ;  /* 0x00000007040e7c19 */ /* 0x100fe20008001205 */
[----:B------:R-:W-:Y:S01]  /*75d0*/  FMUL R22, R22, UR8 ;  /* 0x0000000816167c20 */ /* 0x000fe20008400000 */
[----:B------:R-:W-:Y:S01]  /*75e0*/  SHF.R.U32.HI R4, RZ, UR7, R5 ;  /* 0x00000007ff047c19 */ /* 0x000fe20008011605 */
[----:B------:R-:W0:Y:S01]  /*75f0*/  LDC R6, c[0x0][0x144] ;  /* 0x00005100ff067b82 */ /* 0x000e220000000800 */
[----:B------:R-:W-:Y:S01]  /*7600*/  IADD3 R5, P0, RZ, -R14, RZ ;  /* 0x8000000eff057210 */ /* 0x000fe20007f1e0ff */
[----:B------:R-:W-:Y:S01]  /*7610*/  ULDC UR6, c[0x0][0x154] ;  /* 0x0000550000067ab9 */ /* 0x000fe20000000800 */
[----:B-1----:R-:W-:Y:S01]  /*7620*/  I2FP.F32.U32 R7, R20 ;  /* 0x0000001400077245 */ /* 0x002fe20000201000 */
[----:B------:R-:W1:Y:S01]  /*7630*/  F2I.U32.TRUNC.NTZ R22, R22 ;  /* 0x0000001600167305 */ /* 0x000e62000020f000 */
[----:B------:R-:W-:Y:S01]  /*7640*/  ULDC.64 UR4, c[0x0][0x620] ;  /* 0x0001880000047ab9 */ /* 0x000fe20000000a00 */
[----:B------:R-:W-:Y:S01]  /*7650*/  IMAD.X R4, RZ, RZ, ~R4, P0 ;  /* 0x000000ffff047224 */ /* 0x000fe200000e0e04 */
[----:B------:R-:W-:Y:S01]  /*7660*/  ISETP.NE.AND P2, PT, R2, 0x1, PT ;  /* 0x000000010200780c */ /* 0x000fe20003f45270 */
[----:B------:R-:W-:Y:S01]  /*7670*/  FMUL R23, R7, UR6 ;  /* 0x0000000607177c20 */ /* 0x000fe20008400000 */
[----:B------:R-:W2:Y:S01]  /*7680*/  LDC R25, c[0x0][0x148] ;  /* 0x00005200ff197b82 */ /* 0x000ea20000000800 */
[----:B------:R-:W-:Y:S01]  /*7690*/  IMAD R4, R4, UR4, RZ ;  /* 0x0000000404047c24 */ /* 0x000fe2000f8e02ff */
[----:B------:R-:W-:-:S02]  /*76a0*/  ULDC.64 UR6, c[0x0][0x640] ;  /* 0x0001900000067ab9 */ /* 0x000fc40000000a00 */
[----:B------:R-:W-:Y:S01]  /*76b0*/  ISETP.NE.U32.AND P0, PT, RZ, UR6, PT ;  /* 0x00000006ff007c0c */ /* 0x000fe2000bf05070 */
[----:B------:R-:W3:Y:S01]  /*76c0*/  F2I.U32.TRUNC.NTZ R23, R23 ;  /* 0x0000001700177305 */ /* 0x000ee2000020f000 */
[C---:B------:R-:W-:Y:S02]  /*76d0*/  IMAD R7, R5.reuse, UR5, R4 ;  /* 0x0000000505077c24 */ /* 0x040fe4000f8e0204 */
[----:B------:R-:W-:Y:S01]  /*76e0*/  IMAD.WIDE.U32 R4, R5, UR4, R16 ;  /* 0x0000000405047c25 */ /* 0x000fe2000f8e0010 */
[----:B------:R-:W-:Y:S01]  /*76f0*/  ULDC UR4, c[0x0][0x618] ;  /* 0x0001860000047ab9 */ /* 0x000fe20000000800 */
[----:B------:R-:W-:Y:S02]  /*7700*/  ISETP.NE.AND.EX P0, PT, RZ, UR7, PT, P0 ;  /* 0x00000007ff007c0c */ /* 0x000fe4000bf05300 */
[----:B------:R-:W-:Y:S02]  /*7710*/  IMAD.IADD R5, R5, 0x1, R7 ;  /* 0x0000000105057824 */ /* 0x000fe400078e0207 */
[----:B-1----:R-:W-:-:S03]  /*7720*/  IMAD.MOV R22, RZ, RZ, -R22 ;  /* 0x000000ffff167224 */ /* 0x002fc600078e0a16 */
[----:B------:R-:W-:Y:S01]  /*7730*/  SHF.R.U64 R21, R4, UR4, R5 ;  /* 0x0000000404157c19 */ /* 0x000fe20008001205 */
[----:B0-----:R-:W-:Y:S01]  /*7740*/  IMAD R15, R6, R22, R15 ;  /* 0x00000016060f7224 */ /* 0x001fe200078e020f */
[----:B------:R-:W-:Y:S01]  /*7750*/  SHF.R.U32.HI R4, RZ, UR4, R5 ;  /* 0x00000004ff047c19 */ /* 0x000fe20008011605 */
[----:B------:R-:W-:Y:S01]  /*7760*/  ULDC UR4, c[0x0][0x608] ;  /* 0x0001820000047ab9 */ /* 0x000fe20000000800 */
[----:B---3--:R-:W-:Y:S02]  /*7770*/  IMAD.MOV R6, RZ, RZ, -R23 ;  /* 0x000000ffff067224 */ /* 0x008fe400078e0a17 */
[--C-:B------:R-:W-:Y:S02]  /*7780*/  SHF.R.U64 R22, R21, UR4, R4.reuse ;  /* 0x0000000415167c19 */ /* 0x100fe40008001204 */
[----:B------:R-:W-:Y:S01]  /*7790*/  SHF.R.U32.HI R5, RZ, UR4, R4 ;  /* 0x00000004ff057c19 */ /* 0x000fe20008011604 */
[----:B------:R-:W-:Y:S01]  /*77a0*/  ULDC UR4, c[0x0][0x658] ;  /* 0x0001960000047ab9 */ /* 0x000fe20000000800 */
[----:B--2---:R-:W-:-:S02]  /*77b0*/  @P2 IMAD R15, R25, R6, R20 ;  /* 0x00000006190f2224 */ /* 0x004fc400078e0214 */
[--C-:B------:R-:W-:Y:S02]  /*77c0*/  SHF.R.U64 R20, R22, UR4, R5.reuse ;  /* 0x0000000416147c19 */ /* 0x100fe40008001205 */
[----:B------:R-:W-:-:S03]  /*77d0*/  SHF.R.U32.HI R23, RZ, UR4, R5 ;  /* 0x00000004ff177c19 */ /* 0x000fc60008011605 */
[----:B------:R-:W-:Y:S02]  /*77e0*/  IMAD.MOV.U32 R6, RZ, RZ, R20 ;  /* 0x000000ffff067224 */ /* 0x000fe400078e0014 */
[----:B------:R-:W-:Y:S01]  /*77f0*/  IMAD.MOV.U32 R5, RZ, RZ, R23 ;  /* 0x000000ffff057224 */ /* 0x000fe200078e0017 */
[----:B------:R-:W-:Y:S06]  /*7800*/  @!P0 BRA `(.L_x_179) ;  /* 0x00000000002c8947 */ /* 0x000fec0003800000 */
        /* <DEDUP_REMOVED lines=9> */
[----:B------:R-:W-:-:S04]  /*78a0*/  IMAD.WIDE.U32.X R4, R23, UR7, R4, P1 ;  /* 0x0000000717047c25 */ /* 0x000fc800088e0404 */
[----:B------:R-:W-:-:S07]  /*78b0*/  IMAD.MOV.U32 R6, RZ, RZ, R4 ;  /* 0x000000ffff067224 */ /* 0x000fce00078e0004 */
.L_x_179:
[----:B------:R-:W-:Y:S01]  /*78c0*/  ULDC UR4, c[0x0][0x648] ;  /* 0x0001920000047ab9 */ /* 0x000fe20000000800 */
[----:B------:R-:W-:Y:S01]  /*78d0*/  LOP3.LUT R4, R22, UR17, RZ, 0xc0, !PT ;  /* 0x0000001116047c12 */ /* 0x000fe2000f8ec0ff */
[----:B------:R-:W-:Y:S01]  /*78e0*/  ULDC UR5, c[0x0][0x610] ;  /* 0x0001840000057ab9 */ /* 0x000fe20000000800 */
[----:B------:R-:W-:Y:S01]  /*78f0*/  SHF.R.U64 R5, R6, UR4, R5 ;  /* 0x0000000406057c19 */ /* 0x000fe20008001205 */
[----:B------:R-:W-:Y:S01]  /*7900*/  ULDC UR4, c[0x0][0x638] ;  /* 0x00018e0000047ab9 */ /* 0x000fe20000000800 */
[----:B------:R-:W-:-:S03]  /*7910*/  LOP3.LUT R21, R21, UR16, RZ, 0xc0, !PT ;  /* 0x0000001015157c12 */ /* 0x000fc6000f8ec0ff */
[----:B------:R-:W-:Y:S02]  /*7920*/  IMAD.MOV R7, RZ, RZ, -R5 ;  /* 0x000000ffff077224 */ /* 0x000fe400078e0a05 */
[----:B------:R-:W-:Y:S02]  /*7930*/  IMAD R4, R5, UR18, R4 ;  /* 0x0000001205047c24 */ /* 0x000fe4000f8e0204 */
[----:B------:R-:W-:Y:S01]  /*7940*/  IMAD R20, R7, UR4, R20 ;  /* 0x0000000407147c24 */ /* 0x000fe2000f8e0214 */
[----:B------:R-:W-:Y:S01]  /*7950*/  ULDC UR4, c[0x0][0x600] ;  /* 0x0001800000047ab9 */ /* 0x000fe20000000800 */
[----:B------:R-:W-:Y:S02]  /*7960*/  IMAD R15, R4, UR5, R15 ;  /* 0x00000005040f7c24 */ /* 0x000fe4000f8e020f */
[----:B------:R-:W-:Y:S02]  /*7970*/  IMAD R6, R20, UR4, R21 ;  /* 0x0000000414067c24 */ /* 0x000fe4000f8e0215 */
[----:B------:R-:W-:-:S03]  /*7980*/  IMAD.MOV.U32 R4, RZ, RZ, 0x1 ;  /* 0x00000001ff047424 */ /* 0x000fc600078e00ff */
[----:B------:R-:W-:Y:S02]  /*7990*/  SEL R20, R6, R15, !P2 ;  /* 0x0000000f06147207 */ /* 0x000fe40005000000 */
[----:B------:R-:W-:Y:S01]  /*79a0*/  SEL R21, R15, R6, !P2 ;  /* 0x000000060f157207 */ /* 0x000fe20005000000 */
[----:B------:R-:W-:-:S07]  /*79b0*/  IMAD.MOV.U32 R6, RZ, RZ, R14 ;  /* 0x000000ffff067224 */ /* 0x000fce00078e000e */
.L_x_177:
[----:B------:R-:W-:Y:S05]  /*79c0*/  BSYNC B1 ;  /* 0x0000000000017941 */ /* 0x000fea0003800000 */
.L_x_176:
[----:B------:R-:W-:-:S13]  /*79d0*/  LOP3.LUT P0, RZ, R4, 0xff, RZ, 0xc0, !PT ;  /* 0x000000ff04ff7812 */ /* 0x000fda000780c0ff */
[----:B------:R-:W-:Y:S05]  /*79e0*/  @P0 BRA `(.L_x_180) ;  /* 0xfffffff4003c0947 */ /* 0x000fea000383ffff */
[----:B------:R-:W-:Y:S05]  /*79f0*/  BSYNC B0 ;  /* 0x0000000000007941 */ /* 0x000fea0003800000 */
.L_x_169:
[----:B------:R-:W-:-:S03]  /*7a00*/  UMOV UR4, 0xffffffff ;  /* 0xffffffff00047882 */ /* 0x000fc60000000000 */
[----:B------:R-:W-:Y:S05]  /*7a10*/  BRA.DIV UR4, `(.L_x_181) ;  /* 0x0000000a047c7947 */ /* 0x000fea000b800000 */
[----:B------:R-:W-:-:S13]  /*7a20*/  ELECT P6, URZ, PT ;  /* 0x00000000003f782f */ /* 0x000fda00038c0000 */
.L_x_205:
[----:B------:R-:W-:Y:S04]  /*7a30*/  BSSY B0, `(.L_x_182) ;  /* 0x0000085000007945 */ /* 0x000fe80003800000 */
[----:B------:R-:W-:Y:S05]  /*7a40*/  @!P6 BRA `(.L_x_183) ;  /* 0x00000008000ce947 */ /* 0x000fea0003800000 */
[----:B------:R-:W-:-:S04]  /*7a50*/  LOP3.LUT R19, R19, 0x2, RZ, 0xfc, !PT ;  /* 0x0000000213137812 */ /* 0x000fc800078efcff */
[----:B------:R-:W-:-:S13]  /*7a60*/  ISETP.NE.AND P0, PT, R19, 0x3, PT ;  /* 0x000000031300780c */ /* 0x000fda0003f05270 */
[----:B------:R-:W-:Y:S05]  /*7a70*/  @!P0 BRA `(.L_x_184) ;  /* 0x0000000000048947 */ /* 0x000fea0003800000 */
[----:B------:R-:W-:Y:S01]  /*7a80*/  BPT.TRAP 0x1 ;  /* 0x000000040000795c */ /* 0x000fe20000300000 */
.L_x_184:
[----:B------:R-:W0:Y:S01]  /*7a90*/  S2R R5, SR_CgaCtaId ;  /* 0x0000000000057919 */ /* 0x000e220000008800 */
[----:B------:R-:W-:Y:S02]  /*7aa0*/  MOV R2, 0x400 ;  /* 0x0000040000027802 */ /* 0x000fe40000000f00 */
[----:B------:R-:W-:Y:S02]  /*7ab0*/  SHF.L.U32 R4, R0, 0x1f, RZ ;  /* 0x0000001f00047819 */ /* 0x000fe400000006ff */
[----:B0-----:R-:W-:-:S05]  /*7ac0*/  LEA R2, R5, R2, 0x18 ;  /* 0x0000000205027211 */ /* 0x001fca00078ec0ff */
[----:B------:R-:W-:-:S04]  /*7ad0*/  VIADD R2, R2, 0x70 ;  /* 0x0000007002027836 */ /* 0x000fc80000000000 */
[C---:B------:R-:W-:Y:S02]  /*7ae0*/  IMAD R7, R3.reuse, 0x8, R2 ;  /* 0x0000000803077824 */ /* 0x040fe400078e0202 */
[----:B------:R-:W-:Y:S02]  /*7af0*/  VIADD R3, R3, 0x1 ;  /* 0x0000000103037836 */ /* 0x000fe40000000000 */
[----:B------:R-:W0:Y:S03]  /*7b00*/  SYNCS.PHASECHK.TRANS64.TRYWAIT P0, [R7+URZ], R4 ;  /* 0x00000004070075a7 */ /* 0x000e26000800017f */
[----:B------:R-:W-:-:S04]  /*7b10*/  ISETP.NE.AND P1, PT, R3, 0xe, PT ;  /* 0x0000000e0300780c */ /* 0x000fc80003f25270 */
[----:B------:R-:W-:Y:S02]  /*7b20*/  SEL R5, RZ, 0x1, P1 ;  /* 0x00000001ff057807 */ /* 0x000fe40000800000 */
[----:B------:R-:W-:Y:S02]  /*7b30*/  SEL R3, R3, RZ, P1 ;  /* 0x000000ff03037207 */ /* 0x000fe40000800000 */
[----:B------:R-:W-:-:S03]  /*7b40*/  LOP3.LUT R6, R0, R5, RZ, 0x3c, !PT ;  /* 0x0000000500067212 */ /* 0x000fc600078e3cff */
[----:B------:R-:W-:Y:S01]  /*7b50*/  IMAD R8, R3, 0x8, R2 ;  /* 0x0000000803087824 */ /* 0x000fe200078e0202 */
[----:B------:R-:W-:Y:S01]  /*7b60*/  SHF.L.U32 R5, R6, 0x1f, RZ ;  /* 0x0000001f06057819 */ /* 0x000fe200000006ff */
[----:B0-----:R-:W-:Y:S06]  /*7b70*/  @!P0 BRA `(.L_x_185) ;  /* 0x0000000800448947 */ /* 0x001fec0003800000 */
.L_x_206:
[----:B------:R-:W1:Y:S01]  /*7b80*/  SYNCS.PHASECHK.TRANS64.TRYWAIT P0, [R8+URZ], R5 ;  /* 0x00000005080075a7 */ /* 0x000e62000800017f */
[----:B------:R-:W-:-:S05]  /*7b90*/  VIADD R0, R3, 0x1 ;  /* 0x0000000103007836 */ /* 0x000fca0000000000 */
[----:B------:R-:W-:-:S04]  /*7ba0*/  ISETP.NE.AND P1, PT, R0, 0xe, PT ;  /* 0x0000000e0000780c */ /* 0x000fc80003f25270 */
[----:B------:R-:W-:Y:S02]  /*7bb0*/  SEL R3, RZ, 0x1, P1 ;  /* 0x00000001ff037807 */ /* 0x000fe40000800000 */
[----:B0-----:R-:W-:Y:S02]  /*7bc0*/  SEL R7, R0, RZ, P1 ;  /* 0x000000ff00077207 */ /* 0x001fe40000800000 */
[----:B------:R-:W-:-:S03]  /*7bd0*/  LOP3.LUT R6, R6, R3, RZ, 0x3c, !PT ;  /* 0x0000000306067212 */ /* 0x000fc600078e3cff */
[----:B------:R-:W-:Y:S01]  /*7be0*/  IMAD R9, R7, 0x8, R2 ;  /* 0x0000000807097824 */ /* 0x000fe200078e0202 */
[----:B------:R-:W-:Y:S01]  /*7bf0*/  SHF.L.U32 R4, R6, 0x1f, RZ ;  /* 0x0000001f06047819 */ /* 0x000fe200000006ff */
[----:B-1----:R-:W-:Y:S06]  /*7c00*/  @!P0 BRA `(.L_x_186) ;  /* 0x0000000800348947 */ /* 0x002fec0003800000 */
.L_x_207:
[----:B------:R-:W1:Y:S01]  /*7c10*/  SYNCS.PHASECHK.TRANS64.TRYWAIT P0, [R9+URZ], R4 ;  /* 0x00000004090075a7 */ /* 0x000e62000800017f */
[----:B------:R-:W-:-:S05]  /*7c20*/  VIADD R0, R7, 0x1 ;  /* 0x0000000107007836 */ /* 0x000fca0000000000 */
[----:B------:R-:W-:-:S04]  /*7c30*/  ISETP.NE.AND P1, PT, R0, 0xe, PT ;  /* 0x0000000e0000780c */ /* 0x000fc80003f25270 */
[----:B------:R-:W-:Y:S02]  /*7c40*/  SEL R3, RZ, 0x1, P1 ;  /* 0x00000001ff037807 */ /* 0x000fe40000800000 */
[----:B------:R-:W-:Y:S02]  /*7c50*/  SEL R7, R0, RZ, P1 ;  /* 0x000000ff00077207 */ /* 0x000fe40000800000 */
[----:B------:R-:W-:-:S03]  /*7c60*/  LOP3.LUT R6, R6, R3, RZ, 0x3c, !PT ;  /* 0x0000000306067212 */ /* 0x000fc600078e3cff */
[----:B0-----:R-:W-:Y:S01]  /*7c70*/  IMAD R8, R7, 0x8, R2 ;  /* 0x0000000807087824 */ /* 0x001fe200078e0202 */
[----:B------:R-:W-:Y:S01]  /*7c80*/  SHF.L.U32 R5, R6, 0x1f, RZ ;  /* 0x0000001f06057819 */ /* 0x000fe200000006ff */
[----:B-1----:R-:W-:Y:S06]  /*7c90*/  @!P0 BRA `(.L_x_187) ;  /* 0x0000000800248947 */ /* 0x002fec0003800000 */
.L_x_208:
        /* <DEDUP_REMOVED lines=9> */
.L_x_209:
        /* <DEDUP_REMOVED lines=9> */
.L_x_210:
        /* <DEDUP_REMOVED lines=9> */
.L_x_211:
        /* <DEDUP_REMOVED lines=9> */
.L_x_212:
        /* <DEDUP_REMOVED lines=9> */
.L_x_213:
        /* <DEDUP_REMOVED lines=9> */
.L_x_214:
        /* <DEDUP_REMOVED lines=9> */
.L_x_215:
        /* <DEDUP_REMOVED lines=9> */
.L_x_216:
[----:B------:R-:W1:Y:S01]  /*8120*/  SYNCS.PHASECHK.TRANS64.TRYWAIT P0, [R8+URZ], R5 ;  /* 0x00000005080075a7 */ /* 0x000e62000800017f */
[----:B------:R-:W-:-:S05]  /*8130*/  VIADD R0, R7, 0x1 ;  /* 0x0000000107007836 */ /* 0x000fca0000000000 */
[----:B------:R-:W-:-:S04]  /*8140*/  ISETP.NE.AND P1, PT, R0, 0xe, PT ;  /* 0x0000000e0000780c */ /* 0x000fc80003f25270 */
[----:B------:R-:W-:Y:S02]  /*8150*/  SEL R3, RZ, 0x1, P1 ;  /* 0x00000001ff037807 */ /* 0x000fe40000800000 */
[----:B------:R-:W-:Y:S02]  /*8160*/  SEL R7, R0, RZ, P1 ;  /* 0x000000ff00077207 */ /* 0x000fe40000800000 */
[----:B0-----:R-:W-:-:S03]  /*8170*/  LOP3.LUT R9, R6, R3, RZ, 0x3c, !PT ;  /* 0x0000000306097212 */ /* 0x001fc600078e3cff */
[----:B------:R-:W-:Y:S01]  /*8180*/  IMAD R11, R7, 0x8, R2 ;  /* 0x00000008070b7824 */ /* 0x000fe200078e0202 */
[----:B------:R-:W-:Y:S01]  /*8190*/  SHF.L.U32 R6, R9, 0x1f, RZ ;  /* 0x0000001f09067819 */ /* 0x000fe200000006ff */
[----:B-1----:R-:W-:Y:S06]  /*81a0*/  @!P0 BRA `(.L_x_196) ;  /* 0x0000000400948947 */ /* 0x002fec0003800000 */
.L_x_217:
[----:B------:R-:W1:Y:S01]  /*81b0*/  SYNCS.PHASECHK.TRANS64.TRYWAIT P0, [R11+URZ], R6 ;  /* 0x000000060b0075a7 */ /* 0x000e62000800017f */
[----:B------:R-:W-:-:S05]  /*81c0*/  VIADD R0, R7, 0x1 ;  /* 0x0000000107007836 */ /* 0x000fca0000000000 */
[----:B------:R-:W-:-:S04]  /*81d0*/  ISETP.NE.AND P1, PT, R0, 0xe, PT ;  /* 0x0000000e0000780c */ /* 0x000fc80003f25270 */
[----:B------:R-:W-:Y:S02]  /*81e0*/  SEL R4, RZ, 0x1, P1 ;  /* 0x00000001ff047807 */ /* 0x000fe40000800000 */
[----:B------:R-:W-:Y:S02]  /*81f0*/  SEL R3, R0, RZ, P1 ;  /* 0x000000ff00037207 */ /* 0x000fe40000800000 */
[----:B------:R-:W-:Y:S01]  /*8200*/  LOP3.LUT R0, R9, R4, RZ, 0x3c, !PT ;  /* 0x0000000409007212 */ /* 0x000fe200078e3cff */
[----:B-1----:R-:W-:Y:S06]  /*8210*/  @!P0 BRA `(.L_x_197) ;  /* 0x00000004008c8947 */ /* 0x002fec0003800000 */
.L_x_218:
[----:B------:R-:W-:Y:S01]  /*8220*/  IMAD R3, R3, 0x8, R2 ;  /* 0x0000000803037824 */ /* 0x000fe200078e0202 */
[----:B------:R-:W-:-:S07]  /*8230*/  SHF.L.U32 R0, R0, 0x1f, RZ ;  /* 0x0000001f00007819 */ /* 0x000fce00000006ff */
.L_x_198:
[----:B--2---:R2:W3:Y:S02]  /*8240*/  SYNCS.PHASECHK.TRANS64.TRYWAIT P0, [R3+URZ], R0 ;  /* 0x00000000030075a7 */ /* 0x0044e4000800017f */
[----:B---3--:R-:W-:Y:S05]  /*8250*/  @!P0 NANOSLEEP.SYNCS 0x989680 ;  /* 0x009896800000895d */ /* 0x008fea0003900000 */
[----:B------:R-:W3:Y:S02]  /*8260*/  @!P0 SYNCS.PHASECHK.TRANS64 P0, [R3+URZ], R0 ;  /* 0x00000000030085a7 */ /* 0x000ee4000800007f */
[----:B---3--:R-:W-:Y:S05]  /*8270*/  @!P0 BRA `(.L_x_198) ;  /* 0xfffffffc00f08947 */ /* 0x008fea000383ffff */
.L_x_183:
[----:B------:R-:W-:Y:S05]  /*8280*/  BSYNC B0 ;  /* 0x0000000000007941 */ /* 0x000fea0003800000 */
.L_x_182:
[----:B------:R-:W-:Y:S05]  /*8290*/  EXIT ;  /* 0x000000000000794d */ /* 0x000fea0003800000 */
.L_x_22:
[----:B---3--:R3:W4:Y:S02]  /*82a0*/  SYNCS.PHASECHK.TRANS64.TRYWAIT P1, [R3+URZ], R0 ;  /* 0x00000000030075a7 */ /* 0x008724000802017f */
[----:B----4-:R-:W-:Y:S05]  /*82b0*/  @!P1 NANOSLEEP.SYNCS 0x989680 ;  /* 0x009896800000995d */ /* 0x010fea0003900000 */
[----:B------:R-:W4:Y:S02]  /*82c0*/  @!P1 SYNCS.PHASECHK.TRANS64 P1, [R3+URZ], R0 ;  /* 0x00000000030095a7 */ /* 0x000f24000802007f */
[----:B----4-:R-:W-:Y:S05]  /*82d0*/  @!P1 BRA `(.L_x_22) ;  /* 0xfffffffc00f09947 */ /* 0x010fea000383ffff */
[----:B------:R-:W-:Y:S05]  /*82e0*/  BRA `(.L_x_21) ;  /* 0xffffff9000e47947 */ /* 0x000fea000383ffff */
.L_x_27:
[----:B-1----:R1:W2:Y:S02]  /*82f0*/  SYNCS.PHASECHK.TRANS64.TRYWAIT P1, [R5+URZ], R4 ;  /* 0x00000004050075a7 */ /* 0x0022a4000802017f */
[----:B--2---:R-:W-:Y:S05]  /*8300*/  @!P1 NANOSLEEP.SYNCS 0x989680 ;  /* 0x009896800000995d */ /* 0x004fea0003900000 */
[----:B------:R-:W2:Y:S02]  /*8310*/  @!P1 SYNCS.PHASECHK.TRANS64 P1, [R5+URZ], R4 ;  /* 0x00000004050095a7 */ /* 0x000ea4000802007f */
[----:B--2---:R-:W-:Y:S05]  /*8320*/  @!P1 BRA `(.L_x_27) ;  /* 0xfffffffc00f09947 */ /* 0x004fea000383ffff */
[----:B------:R-:W-:Y:S05]  /*8330*/  BRA `(.L_x_26) ;  /* 0xffffff9400947947 */ /* 0x000fea000383ffff */
.L_x_170:
[----:B------:R-:W-:Y:S01]  /*8340*/  BSSY B1, `(.L_x_199) ;  /* 0x0000006000017945 */ /* 0x000fe20003800000 */
[----:B------:R-:W-:-:S07]  /*8350*/  IMAD.MOV.U32 R15, RZ, RZ, -0x1 ;  /* 0xffffffffff0f7424 */ /* 0x000fce00078e00ff */
[----:B------:R-:W-:Y:S05]  /*8360*/  WARPSYNC.COLLECTIVE R15, `(.L_x_200) ;  /* 0x000000000f0c7348 */ /* 0x000fea0003c00000 */
[----:B------:R-:W-:Y:S02]  /*8370*/  ELECT P6, UR62, PT ;  /* 0x00000000003e782f */ /* 0x000fe400038c0000 */
[----:B------:R-:W-:Y:S01]  /*8380*/  MOV R14, UR62 ;  /* 0x0000003e000e7c02 */ /* 0x000fe20008000f00 */
[----:B------:R-:W-:Y:S10]  /*8390*/  ENDCOLLECTIVE ;  /* 0x000000000000791b */ /* 0x000ff40003800000 */
.L_x_200:
[----:B------:R-:W-:Y:S05]  /*83a0*/  BSYNC B1 ;  /* 0x0000000000017941 */ /* 0x000fea0003800000 */
.L_x_199:
[----:B------:R-:W-:Y:S05]  /*83b0*/  BRA `(.L_x_201) ;  /* 0xffffffe800d47947 */ /* 0x000fea000383ffff */
.L_x_173:
[----:B-1----:R1:W2:Y:S02]  /*83c0*/  SYNCS.PHASECHK.TRANS64.TRYWAIT P0, [R23+URZ+0x70], R14 ;  /* 0x0000700e170075a7 */ /* 0x0022a4000800017f */
[----:B--2---:R-:W-:Y:S05]  /*83d0*/  @!P0 NANOSLEEP.SYNCS 0x989680 ;  /* 0x009896800000895d */ /* 0x004fea0003900000 */
[----:B------:R-:W2:Y:S02]  /*83e0*/  @!P0 SYNCS.PHASECHK.TRANS64 P0, [R23+URZ+0x70], R14 ;  /* 0x0000700e170085a7 */ /* 0x000ea4000800007f */
[----:B--2---:R-:W-:Y:S05]  /*83f0*/  @!P0 BRA `(.L_x_173) ;  /* 0xfffffffc00f08947 */ /* 0x004fea000383ffff */
[----:B------:R-:W-:Y:S05]  /*8400*/  BRA `(.L_x_202) ;  /* 0xffffffec000c7947 */ /* 0x000fea000383ffff */
.L_x_181:
[----:B------:R-:W-:Y:S01]  /*8410*/  BSSY B0, `(.L_x_203) ;  /* 0x0000006000007945 */ /* 0x000fe20003800000 */
[----:B------:R-:W-:-:S07]  /*8420*/  IMAD.MOV.U32 R15, RZ, RZ, -0x1 ;  /* 0xffffffffff0f7424 */ /* 0x000fce00078e00ff */
[----:B------:R-:W-:Y:S05]  /*8430*/  WARPSYNC.COLLECTIVE R15, `(.L_x_204) ;  /* 0x000000000f0c7348 */ /* 0x000fea0003c00000 */
[----:B------:R-:W-:Y:S02]  /*8440*/  ELECT P6, UR62, PT ;  /* 0x00000000003e782f */ /* 0x000fe400038c0000 */
[----:B------:R-:W-:Y:S01]  /*8450*/  MOV R14, UR62 ;  /* 0x0000003e000e7c02 */ /* 0x000fe20008000f00 */
[----:B------:R-:W-:Y:S10]  /*8460*/  ENDCOLLECTIVE ;  /* 0x000000000000791b */ /* 0x000ff40003800000 */
.L_x_204:
[----:B------:R-:W-:Y:S05]  /*8470*/  BSYNC B0 ;  /* 0x0000000000007941 */ /* 0x000fea0003800000 */
.L_x_203:
[----:B------:R-:W-:Y:S05]  /*8480*/  BRA `(.L_x_205) ;  /* 0xfffffff400687947 */ /* 0x000fea000383ffff */
.L_x_185:
[----:B0-----:R0:W1:Y:S02]  /*8490*/  SYNCS.PHASECHK.TRANS64.TRYWAIT P0, [R7+URZ], R4 ;  /* 0x00000004070075a7 */ /* 0x001064000800017f */
[----:B-1----:R-:W-:Y:S05]  /*84a0*/  @!P0 NANOSLEEP.SYNCS 0x989680 ;  /* 0x009896800000895d */ /* 0x002fea0003900000 */
[----:B------:R-:W1:Y:S02]  /*84b0*/  @!P0 SYNCS.PHASECHK.TRANS64 P0, [R7+URZ], R4 ;  /* 0x00000004070085a7 */ /* 0x000e64000800007f */
[----:B-1----:R-:W-:Y:S05]  /*84c0*/  @!P0 BRA `(.L_x_185) ;  /* 0xfffffffc00f08947 */ /* 0x002fea000383ffff */
[----:B------:R-:W-:Y:S05]  /*84d0*/  BRA `(.L_x_206) ;  /* 0xfffffff400a87947 */ /* 0x000fea000383ffff */
.L_x_186:
[----:B0-----:R0:W1:Y:S02]  /*84e0*/  SYNCS.PHASECHK.TRANS64.TRYWAIT P0, [R8+URZ], R5 ;  /* 0x00000005080075a7 */ /* 0x001064000800017f */
[----:B-1----:R-:W-:Y:S05]  /*84f0*/  @!P0 NANOSLEEP.SYNCS 0x989680 ;  /* 0x009896800000895d */ /* 0x002fea0003900000 */
[----:B------:R-:W1:Y:S02]  /*8500*/  @!P0 SYNCS.PHASECHK.TRANS64 P0, [R8+URZ], R5 ;  /* 0x00000005080085a7 */ /* 0x000e64000800007f */
[----:B-1----:R-:W-:Y:S05]  /*8510*/  @!P0 BRA `(.L_x_186) ;  /* 0xfffffffc00f08947 */ /* 0x002fea000383ffff */
[----:B------:R-:W-:Y:S05]  /*8520*/  BRA `(.L_x_207) ;  /* 0xfffffff400b87947 */ /* 0x000fea000383ffff */
.L_x_187:
[----:B0-----:R0:W1:Y:S02]  /*8530*/  SYNCS.PHASECHK.TRANS64.TRYWAIT P0, [R9+URZ], R4 ;  /* 0x00000004090075a7 */ /* 0x001064000800017f */
[----:B-1----:R-:W-:Y:S05]  /*8540*/  @!P0 NANOSLEEP.SYNCS 0x989680 ;  /* 0x009896800000895d */ /* 0x002fea0003900000 */
[----:B------:R-:W1:Y:S02]  /*8550*/  @!P0 SYNCS.PHASECHK.TRANS64 P0, [R9+URZ], R4 ;  /* 0x00000004090085a7 */ /* 0x000e64000800007f */
[----:B-1----:R-:W-:Y:S05]  /*8560*/  @!P0 BRA `(.L_x_187) ;  /* 0xfffffffc00f08947 */ /* 0x002fea000383ffff */
[----:B------:R-:W-:Y:S05]  /*8570*/  BRA `(.L_x_208) ;  /* 0xfffffff400c87947 */ /* 0x000fea000383ffff */
.L_x_188:
[----:B0-----:R0:W1:Y:S02]  /*8580*/  SYNCS.PHASECHK.TRANS64.TRYWAIT P0, [R8+URZ], R5 ;  /* 0x00000005080075a7 */ /* 0x001064000800017f */
[----:B-1----:R-:W-:Y:S05]  /*8590*/  @!P0 NANOSLEEP.SYNCS 0x989680 ;  /* 0x009896800000895d */ /* 0x002fea0003900000 */
[----:B------:R-:W1:Y:S02]  /*85a0*/  @!P0 SYNCS.PHASECHK.TRANS64 P0, [R8+URZ], R5 ;  /* 0x00000005080085a7 */ /* 0x000e64000800007f */
[----:B-1----:R-:W-:Y:S05]  /*85b0*/  @!P0 BRA `(.L_x_188) ;  /* 0xfffffffc00f08947 */ /* 0x002fea000383ffff */
[----:B------:R-:W-:Y:S05]  /*85c0*/  BRA `(.L_x_209) ;  /* 0xfffffff400d87947 */ /* 0x000fea000383ffff */
.L_x_189:
[----:B0-----:R0:W1:Y:S02]  /*85d0*/  SYNCS.PHASECHK.TRANS64.TRYWAIT P0, [R9+URZ], R4 ;  /* 0x00000004090075a7 */ /* 0x001064000800017f */
[----:B-1----:R-:W-:Y:S05]  /*85e0*/  @!P0 NANOSLEEP.SYNCS 0x989680 ;  /* 0x009896800000895d */ /* 0x002fea0003900000 */
[----:B------:R-:W1:Y:S02]  /*85f0*/  @!P0 SYNCS.PHASECHK.TRANS64 P0, [R9+URZ], R4 ;  /* 0x00000004090085a7 */ /* 0x000e64000800007f */
[----:B-1----:R-:W-:Y:S05]  /*8600*/  @!P0 BRA `(.L_x_189) ;  /* 0xfffffffc00f08947 */ /* 0x002fea000383ffff */
[----:B------:R-:W-:Y:S05]  /*8610*/  BRA `(.L_x_210) ;  /* 0xfffffff400e87947 */ /* 0x000fea000383ffff */
.L_x_190:
[----:B0-----:R0:W1:Y:S02]  /*8620*/  SYNCS.PHASECHK.TRANS64.TRYWAIT P0, [R8+URZ], R5 ;  /* 0x00000005080075a7 */ /* 0x001064000800017f */
[----:B-1----:R-:W-:Y:S05]  /*8630*/  @!P0 NANOSLEEP.SYNCS 0x989680 ;  /* 0x009896800000895d */ /* 0x002fea0003900000 */
[----:B------:R-:W1:Y:S02]  /*8640*/  @!P0 SYNCS.PHASECHK.TRANS64 P0, [R8+URZ], R5 ;  /* 0x00000005080085a7 */ /* 0x000e64000800007f */
[----:B-1----:R-:W-:Y:S05]  /*8650*/  @!P0 BRA `(.L_x_190) ;  /* 0xfffffffc00f08947 */ /* 0x002fea000383ffff */
[----:B------:R-:W-:Y:S05]  /*8660*/  BRA `(.L_x_211) ;  /* 0xfffffff400f87947 */ /* 0x000fea000383ffff */
.L_x_191:
[----:B0-----:R0:W1:Y:S02]  /*8670*/  SYNCS.PHASECHK.TRANS64.TRYWAIT P0, [R9+URZ], R4 ;  /* 0x00000004090075a7 */ /* 0x001064000800017f */
[----:B-1----:R-:W-:Y:S05]  /*8680*/  @!P0 NANOSLEEP.SYNCS 0x989680 ;  /* 0x009896800000895d */ /* 0x002fea0003900000 */
[----:B------:R-:W1:Y:S02]  /*8690*/  @!P0 SYNCS.PHASECHK.TRANS64 P0, [R9+URZ], R4 ;  /* 0x00000004090085a7 */ /* 0x000e64000800007f */
[----:B-1----:R-:W-:Y:S05]  /*86a0*/  @!P0 BRA `(.L_x_191) ;  /* 0xfffffffc00f08947 */ /* 0x002fea000383ffff */
[----:B------:R-:W-:Y:S05]  /*86b0*/  BRA `(.L_x_212) ;  /* 0xfffffff800087947 */ /* 0x000fea000383ffff */
.L_x_192:
[----:B0-----:R0:W1:Y:S02]  /*86c0*/  SYNCS.PHASECHK.TRANS64.TRYWAIT P0, [R8+URZ], R5 ;  /* 0x00000005080075a7 */ /* 0x001064000800017f */
[----:B-1----:R-:W-:Y:S05]  /*86d0*/  @!P0 NANOSLEEP.SYNCS 0x989680 ;  /* 0x009896800000895d */ /* 0x002fea0003900000 */
[----:B------:R-:W1:Y:S02]  /*86e0*/  @!P0 SYNCS.PHASECHK.TRANS64 P0, [R8+URZ], R5 ;  /* 0x00000005080085a7 */ /* 0x000e64000800007f */
[----:B-1----:R-:W-:Y:S05]  /*86f0*/  @!P0 BRA `(.L_x_192) ;  /* 0xfffffffc00f08947 */ /* 0x002fea000383ffff */
[----:B------:R-:W-:Y:S05]  /*8700*/  BRA `(.L_x_213) ;  /* 0xfffffff800187947 */ /* 0x000fea000383ffff */
.L_x_193:
[----:B0-----:R0:W1:Y:S02]  /*8710*/  SYNCS.PHASECHK.TRANS64.TRYWAIT P0, [R9+URZ], R4 ;  /* 0x00000004090075a7 */ /* 0x001064000800017f */
[----:B-1----:R-:W-:Y:S05]  /*8720*/  @!P0 NANOSLEEP.SYNCS 0x989680 ;  /* 0x009896800000895d */ /* 0x002fea0003900000 */
[----:B------:R-:W1:Y:S02]  /*8730*/  @!P0 SYNCS.PHASECHK.TRANS64 P0, [R9+URZ], R4 ;  /* 0x00000004090085a7 */ /* 0x000e64000800007f */
[----:B-1----:R-:W-:Y:S05]  /*8740*/  @!P0 BRA `(.L_x_193) ;  /* 0xfffffffc00f08947 */ /* 0x002fea000383ffff */
[----:B------:R-:W-:Y:S05]  /*8750*/  BRA `(.L_x_214) ;  /* 0xfffffff800287947 */ /* 0x000fea000383ffff */
.L_x_194:
[----:B0-----:R0:W1:Y:S02]  /*8760*/  SYNCS.PHASECHK.TRANS64.TRYWAIT P0, [R8+URZ], R5 ;  /* 0x00000005080075a7 */ /* 0x001064000800017f */
[----:B-1----:R-:W-:Y:S05]  /*8770*/  @!P0 NANOSLEEP.SYNCS 0x989680 ;  /* 0x009896800000895d */ /* 0x002fea0003900000 */
[----:B------:R-:W1:Y:S02]  /*8780*/  @!P0 SYNCS.PHASECHK.TRANS64 P0, [R8+URZ], R5 ;  /* 0x00000005080085a7 */ /* 0x000e64000800007f */
[----:B-1----:R-:W-:Y:S05]  /*8790*/  @!P0 BRA `(.L_x_194) ;  /* 0xfffffffc00f08947 */ /* 0x002fea000383ffff */
[----:B------:R-:W-:Y:S05]  /*87a0*/  BRA `(.L_x_215) ;  /* 0xfffffff800387947 */ /* 0x000fea000383ffff */
.L_x_195:
[----:B0-----:R0:W1:Y:S02]  /*87b0*/  SYNCS.PHASECHK.TRANS64.TRYWAIT P0, [R9+URZ], R4 ;  /* 0x00000004090075a7 */ /* 0x001064000800017f */
[----:B-1----:R-:W-:Y:S05]  /*87c0*/  @!P0 NANOSLEEP.SYNCS 0x989680 ;  /* 0x009896800000895d */ /* 0x002fea0003900000 */
[----:B------:R-:W1:Y:S02]  /*87d0*/  @!P0 SYNCS.PHASECHK.TRANS64 P0, [R9+URZ], R4 ;  /* 0x00000004090085a7 */ /* 0x000e64000800007f */
[----:B-1----:R-:W-:Y:S05]  /*87e0*/  @!P0 BRA `(.L_x_195) ;  /* 0xfffffffc00f08947 */ /* 0x002fea000383ffff */
[----:B------:R-:W-:Y:S05]  /*87f0*/  BRA `(.L_x_216) ;  /* 0xfffffff800487947 */ /* 0x000fea000383ffff */
.L_x_196:
[----:B0-----:R0:W1:Y:S02]  /*8800*/  SYNCS.PHASECHK.TRANS64.TRYWAIT P0, [R8+URZ], R5 ;  /* 0x00000005080075a7 */ /* 0x001064000800017f */
[----:B-1----:R-:W-:Y:S05]  /*8810*/  @!P0 NANOSLEEP.SYNCS 0x989680 ;  /* 0x009896800000895d */ /* 0x002fea0003900000 */
[----:B------:R-:W1:Y:S02]  /*8820*/  @!P0 SYNCS.PHASECHK.TRANS64 P0, [R8+URZ], R5 ;  /* 0x00000005080085a7 */ /* 0x000e64000800007f */
[----:B-1----:R-:W-:Y:S05]  /*8830*/  @!P0 BRA `(.L_x_196) ;  /* 0xfffffffc00f08947 */ /* 0x002fea000383ffff */
[----:B------:R-:W-:Y:S05]  /*8840*/  BRA `(.L_x_217) ;  /* 0xfffffff800587947 */ /* 0x000fea000383ffff */
.L_x_197:
[----:B-1----:R1:W2:Y:S02]  /*8850*/  SYNCS.PHASECHK.TRANS64.TRYWAIT P0, [R11+URZ], R6 ;  /* 0x000000060b0075a7 */ /* 0x0022a4000800017f */
[----:B--2---:R-:W-:Y:S05]  /*8860*/  @!P0 NANOSLEEP.SYNCS 0x989680 ;  /* 0x009896800000895d */ /* 0x004fea0003900000 */
[----:B------:R-:W2:Y:S02]  /*8870*/  @!P0 SYNCS.PHASECHK.TRANS64 P0, [R11+URZ], R6 ;  /* 0x000000060b0085a7 */ /* 0x000ea4000800007f */
[----:B--2---:R-:W-:Y:S05]  /*8880*/  @!P0 BRA `(.L_x_197) ;  /* 0xfffffffc00f08947 */ /* 0x004fea000383ffff */
[----:B------:R-:W-:Y:S05]  /*8890*/  BRA `(.L_x_218) ;  /* 0xfffffff800607947 */ /* 0x000fea000383ffff */
.L_x_219:
[----:B------:R-:W-:-:S00]  /*88a0*/  BRA `(.L_x_219) ;  /* 0xfffffffc00fc7947 */ /* 0x000fc0000383ffff */
[----:B------:R-:W-:-:S00]  /*88b0*/  NOP ;  /* 0x0000000000007918 */ /* 0x000fc00000000000 */
        /* <DEDUP_REMOVED lines=12> */
.L_x_220:


//--------------------- .nv.global.init           --------------------------
	.section	.nv.global.init,"aw",@progbits
.nv.global.init:
	.type		$str$22,@object
	.size		$str$22,($str$23 - $str$22)
$str$22:
        /*0000*/ 	.byte	0x6b, 0x5f, 0x74, 0x69, 0x6c, 0x65, 0x5f, 0x63, 0x6f, 0x75, 0x6e, 0x74, 0x20, 0x3e, 0x3d, 0x20
        /*0010*/ 	.byte	0x31, 0x00
	.type		$str$23,@object
	.size		$str$23,(__unnamed_1 - $str$23)
$str$23:
        /*0012*/ 	.byte	0x2f, 0x74, 0x6d, 0x70, 0x2f, 0x63, 0x75, 0x74, 0x6c, 0x61, 0x73, 0x73, 0x5f, 0x73, 0x77, 0x65
        /*0022*/ 	.byte	0x65, 0x70, 0x5f, 0x73, 0x72, 0x63, 0x2f, 0x69, 0x6e, 0x63, 0x6c, 0x75, 0x64, 0x65, 0x2f, 0x63
        /*0032*/ 	.byte	0x75, 0x74, 0x6c, 0x61, 0x73, 0x73, 0x2f, 0x67, 0x65, 0x6d, 0x6d, 0x2f, 0x63, 0x6f, 0x6c, 0x6c
        /*0042*/ 	.byte	0x65, 0x63, 0x74, 0x69, 0x76, 0x65, 0x2f, 0x73, 0x6d, 0x39, 0x30, 0x5f, 0x6d, 0x6d, 0x61, 0x5f
        /*0052*/ 	.byte	0x74, 0x6d, 0x61, 0x5f, 0x67, 0x6d, 0x6d, 0x61, 0x5f, 0x73, 0x73, 0x5f, 0x77, 0x61, 0x72, 0x70
        /*0062*/ 	.byte	0x73, 0x70, 0x65, 0x63, 0x69, 0x61, 0x6c, 0x69, 0x7a, 0x65, 0x64, 0x2e, 0x68, 0x70, 0x70, 0x00
	.type		__unnamed_1,@object
	.size		__unnamed_1,(.L_0 - __unnamed_1)
__unnamed_1:
        /*0072*/ 	.byte	0x76, 0x6f, 0x69, 0x64, 0x20, 0x63, 0x75, 0x74, 0x6c, 0x61, 0x73, 0x73, 0x3a, 0x3a, 0x67, 0x65
        /* <DEDUP_REMOVED lines=180> */
        /*0bc2*/ 	.byte	0x74, 0x69, 0x74, 0x79, 0x5d, 0x00
.L_0:


//--------------------- .nv.shared._ZN7cutlass13device_kernelINS_4gemm6kernel13GemmUniversalIN4cute5tupleIJiiiiEEENS1_10collective13CollectiveMmaINS1_34MainloopSm90TmaGmmaWarpSpecializedILi14ENS5_IJNS4_1CILi2EEENSA_ILi1EEESC_EEENS1_35KernelTmaWarpSpecializedCooperativeEEENS5_IJNSA_ILi128EEESG_NSA_ILi32EEEEEENS_6half_tENS5_IJlSC_lEEESJ_SK_NS4_8TiledMMAINS4_8MMA_AtomIJNS4_4SM904GMMA26MMA_64x128x16_F32F16F16_SSILNSO_5MajorE0ELSQ_0ELNSO_7ScaleInE1ELSR_1EEEEEENS4_6LayoutISD_NS5_IJSC_NSA_ILi0EEESV_EEEEENS5_IJNS4_10UnderscoreESY_SY_EEEEENS4_13SM90_TMA_LOADENS4_14ComposedLayoutINS4_7SwizzleILi2ELi4ELi3EEENS4_18smem_ptr_flag_bitsILi16EEENSU_INS5_IJNSA_ILi8EEESH_EEENS5_IJSH_SC_EEEEEEEvNS4_8identityENS4_23SM90_TMA_LOAD_MULTICASTES1B_vS1C_EENS_8epilogue10collective6detail29Sm90TmaWarpSpecializedAdapterINS1G_15DefaultEpilogueISJ_SK_SK_NS1F_6thread17LinearCombinationISJ_Li1EffLNS1K_9ScaleType4KindE0ELNS_15FloatRoundStyleE2ESJ_EENS1_15EpilogueDefaultEEEEEvvEEEEvNT_6ParamsE --------------------------
	.section	.nv.shared._ZN7cutlass13device_kernelINS_4gemm6kernel13GemmUniversalIN4cute5tupleIJiiiiEEENS1_10collective13CollectiveMmaINS1_34MainloopSm90TmaGmmaWarpSpecializedILi14ENS5_IJNS4_1CILi2EEENSA_ILi1EEESC_EEENS1_35KernelTmaWarpSpecializedCooperativeEEENS5_IJNSA_ILi128EEESG_NSA_ILi32EEEEEENS_6half_tENS5_IJlSC_lEEESJ_SK_NS4_8TiledMMAINS4_8MMA_AtomIJNS4_4SM904GMMA26MMA_64x128x16_F32F16F16_SSILNSO_5MajorE0ELSQ_0ELNSO_7ScaleInE1ELSR_1EEEEEENS4_6LayoutISD_NS5_IJSC_NSA_ILi0EEESV_EEEEENS5_IJNS4_10UnderscoreESY_SY_EEEEENS4_13SM90_TMA_LOADENS4_14ComposedLayoutINS4_7SwizzleILi2ELi4ELi3EEENS4_18smem_ptr_flag_bitsILi16EEENSU_INS5_IJNSA_ILi8EEESH_EEENS5_IJSH_SC_EEEEEEEvNS4_8identityENS4_23SM90_TMA_LOAD_MULTICASTES1B_vS1C_EENS_8epilogue10collective6detail29Sm90TmaWarpSpecializedAdapterINS1G_15DefaultEpilogueISJ_SK_SK_NS1F_6thread17LinearCombinationISJ_Li1EffLNS1K_9ScaleType4KindE0ELNS_15FloatRoundStyleE2ESJ_EENS1_15EpilogueDefaultEEEEEvvEEEEvNT_6ParamsE,"aw",@nobits
	.sectionflags	@""
	.align	16
	.zero		1024


//--------------------- .nv.shared.reserved.0     --------------------------
	.section	.nv.shared.reserved.0,"aw",@nobits
	.weak		__nv_reservedSMEM_offset_0_alias
	.size		__nv_reservedSMEM_offset_0_alias, 0, 0
	.other		__nv_reservedSMEM_offset_0_alias,@"STO_CUDA_RESERVED_SHARED STV_DEFAULT"
__nv_reservedSMEM_offset_0_alias:
	.zero		0


//--------------------- .nv.global                --------------------------
	.section	.nv.global,"aw",@nobits
.nv.global:
	.type		_ZN40_INTERNAL_e06d3418_4_k_cu_4d745ecb_315964cute1_E,@object
	.size		_ZN40_INTERNAL_e06d3418_4_k_cu_4d745ecb_315964cute1_E,(_ZN40_INTERNAL_e06d3418_4_k_cu_4d745ecb_315964cuda3std3__45__cpo6cbeginE - _ZN40_INTERNAL_e06d3418_4_k_cu_4d745ecb_315964cute1_E)
_ZN40_INTERNAL_e06d3418_4_k_cu_4d745ecb_315964cute1_E:
	.zero		1
	.type		_ZN40_INTERNAL_e06d3418_4_k_cu_4d745ecb_315964cuda3std3__45__cpo6cbeginE,@object
	.size		_ZN40_INTERNAL_e06d3418_4_k_cu_4d745ecb_315964cuda3std3__45__cpo6cbeginE,(_ZN40_INTERNAL_e06d3418_4_k_cu_4d745ecb_315964cuda3std3__48in_placeE - _ZN40_INTERNAL_e06d3418_4_k_cu_4d745ecb_315964cuda3std3__45__cpo6cbeginE)
_ZN40_INTERNAL_e06d3418_4_k_cu_4d745ecb_315964cuda3std3__45__cpo6cbeginE:
	.zero		1
	.type		_ZN40_INTERNAL_e06d3418_4_k_cu_4d745ecb_315964cuda3std3__48in_placeE,@object
	.size		_ZN40_INTERNAL_e06d3418_4_k_cu_4d745ecb_315964cuda3std3__48in_placeE,(_ZN40_INTERNAL_e06d3418_4_k_cu_4d745ecb_315964cuda3std6ranges3__45__cpo9iter_moveE - _ZN40_INTERNAL_e06d3418_4_k_cu_4d745ecb_315964cuda3std3__48in_placeE)
_ZN40_INTERNAL_e06d3418_4_k_cu_4d745ecb_315964cuda3std3__48in_placeE:
	.zero		1
	.type		_ZN40_INTERNAL_e06d3418_4_k_cu_4d745ecb_315964cuda3std6ranges3__45__cpo9iter_moveE,@object
	.size		_ZN40_INTERNAL_e06d3418_4_k_cu_4d745ecb_315964cuda3std6ranges3__45__cpo9iter_moveE,(_ZN40_INTERNAL_e06d3418_4_k_cu_4d745ecb_315964cuda3std3__45__cpo5beginE - _ZN40_INTERNAL_e06d3418_4_k_cu_4d745ecb_315964cuda3std6ranges3__45__cpo9iter_moveE)
_ZN40_INTERNAL_e06d3418_4_k_cu_4d745ecb_315964cuda3std6ranges3__45__cpo9iter_moveE:
	.zero		1
	.type		_ZN40_INTERNAL_e06d3418_4_k_cu_4d745ecb_315964cuda3std3__45__cpo5beginE,@object
	.size		_ZN40_INTERNAL_e06d3418_4_k_cu_4d745ecb_315964cuda3std3__45__cpo5beginE,(_ZN40_INTERNAL_e06d3418_4_k_cu_4d745ecb_315964cuda3std3__442_GLOBAL__N__e06d3418_4_k_cu_4d745ecb_315966ignoreE - _ZN40_INTERNAL_e06d3418_4_k_cu_4d745ecb_315964cuda3std3__45__cpo5beginE)
_ZN40_INTERNAL_e06d3418_4_k_cu_4d745ecb_315964cuda3std3__45__cpo5beginE:
	.zero		1
	.type		_ZN40_INTERNAL_e06d3418_4_k_cu_4d745ecb_315964cuda3std3__442_GLOBAL__N__e06d3418_4_k_cu_4d745ecb_315966ignoreE,@object
	.size		_ZN40_INTERNAL_e06d3418_4_k_cu_4d745ecb_315964cuda3std3__442_GLOBAL__N__e06d3418_4_k_cu_4d745ecb_315966ignoreE,(_ZN40_INTERNAL_e06d3418_4_k_cu_4d745ecb_315964cute7productE - _ZN40_INTERNAL_e06d3418_4_k_cu_4d745ecb_315964cuda3std3__442_GLOBAL__N__e06d3418_4_k_cu_4d745ecb_315966ignoreE)
_ZN40_INTERNAL_e06d3418_4_k_cu_4d745ecb_315964cuda3std3__442_GLOBAL__N__e06d3418_4_k_cu_4d745ecb_315966ignoreE:
	.zero		1
	.type		_ZN40_INTERNAL_e06d3418_4_k_cu_4d745ecb_315964cute7productE,@object
	.size		_ZN40_INTERNAL_e06d3418_4_k_cu_4d745ecb_315964cute7productE,(_ZN40_INTERNAL_e06d3418_4_k_cu_4d745ecb_315964cuda3std3__45__cpo3endE - _ZN40_INTERNAL_e06d3418_4_k_cu_4d745ecb_315964cute7productE)
_ZN40_INTERNAL_e06d3418_4_k_cu_4d745ecb_315964cute7productE:
	.zero		1
	.type		_ZN40_INTERNAL_e06d3418_4_k_cu_4d745ecb_315964cuda3std3__45__cpo3endE,@object
	.size		_ZN40_INTERNAL_e06d3418_4_k_cu_4d745ecb_315964cuda3std3__45__cpo3endE,(_ZN40_INTERNAL_e06d3418_4_k_cu_4d745ecb_315964cuda3std3__419piecewise_constructE - _ZN40_INTERNAL_e06d3418_4_k_cu_4d745ecb_315964cuda3std3__45__cpo3endE)
_ZN40_INTERNAL_e06d3418_4_k_cu_4d745ecb_315964cuda3std3__45__cpo3endE:
	.zero		1
	.type		_ZN40_INTERNAL_e06d3418_4_k_cu_4d745ecb_315964cuda3std3__419piecewise_constructE,@object
	.size		_ZN40_INTERNAL_e06d3418_4_k_cu_4d745ecb_315964cuda3std3__419piecewise_constructE,(_ZN40_INTERNAL_e06d3418_4_k_cu_4d745ecb_315964cuda3std3__45__cpo4cendE - _ZN40_INTERNAL_e06d3418_4_k_cu_4d745ecb_315964cuda3std3__419piecewise_constructE)
_ZN40_INTERNAL_e06d3418_4_k_cu_4d745ecb_315964cuda3std3__419piecewise_constructE:
	.zero		1
	.type		_ZN40_INTERNAL_e06d3418_4_k_cu_4d745ecb_315964cuda3std3__45__cpo4cendE,@object
	.size		_ZN40_INTERNAL_e06d3418_4_k_cu_4d745ecb_315964cuda3std3__45__cpo4cendE,(_ZN40_INTERNAL_e06d3418_4_k_cu_4d745ecb_315964cuda3std6ranges3__45__cpo4swapE - _ZN40_INTERNAL_e06d3418_4_k_cu_4d745ecb_315964cuda3std3__45__cpo4cendE)
_ZN40_INTERNAL_e06d3418_4_k_cu_4d745ecb_315964cuda3std3__45__cpo4cendE:
	.zero		1
	.type		_ZN40_INTERNAL_e06d3418_4_k_cu_4d745ecb_315964cuda3std6ranges3__45__cpo4swapE,@object
	.size		_ZN40_INTERNAL_e06d3418_4_k_cu_4d745ecb_315964cuda3std6ranges3__45__cpo4swapE,(.L_8 - _ZN40_INTERNAL_e06d3418_4_k_cu_4d745ecb_315964cuda3std6ranges3__45__cpo4swapE)
_ZN40_INTERNAL_e06d3418_4_k_cu_4d745ecb_315964cuda3std6ranges3__45__cpo4swapE:
	.zero		1
.L_8:


//--------------------- .nv.constant0._ZN7cutlass13device_kernelINS_4gemm6kernel13GemmUniversalIN4cute5tupleIJiiiiEEENS1_10collective13CollectiveMmaINS1_34MainloopSm90TmaGmmaWarpSpecializedILi14ENS5_IJNS4_1CILi2EEENSA_ILi1EEESC_EEENS1_35KernelTmaWarpSpecializedCooperativeEEENS5_IJNSA_ILi128EEESG_NSA_ILi32EEEEEENS_6half_tENS5_IJlSC_lEEESJ_SK_NS4_8TiledMMAINS4_8MMA_AtomIJNS4_4SM904GMMA26MMA_64x128x16_F32F16F16_SSILNSO_5MajorE0ELSQ_0ELNSO_7ScaleInE1ELSR_1EEEEEENS4_6LayoutISD_NS5_IJSC_NSA_ILi0EEESV_EEEEENS5_IJNS4_10UnderscoreESY_SY_EEEEENS4_13SM90_TMA_LOADENS4_14ComposedLayoutINS4_7SwizzleILi2ELi4ELi3EEENS4_18smem_ptr_flag_bitsILi16EEENSU_INS5_IJNSA_ILi8EEESH_EEENS5_IJSH_SC_EEEEEEEvNS4_8identityENS4_23SM90_TMA_LOAD_MULTICASTES1B_vS1C_EENS_8epilogue10collective6detail29Sm90TmaWarpSpecializedAdapterINS1G_15DefaultEpilogueISJ_SK_SK_NS1F_6thread17LinearCombinationISJ_Li1EffLNS1K_9ScaleType4KindE0ELNS_15FloatRoundStyleE2ESJ_EENS1_15EpilogueDefaultEEEEEvvEEEEvNT_6ParamsE --------------------------
	.section	.nv.constant0._ZN7cutlass13device_kernelINS_4gemm6kernel13GemmUniversalIN4cute5tupleIJiiiiEEENS1_10collective13CollectiveMmaINS1_34MainloopSm90TmaGmmaWarpSpecializedILi14ENS5_IJNS4_1CILi2EEENSA_ILi1EEESC_EEENS1_35KernelTmaWarpSpecializedCooperativeEEENS5_IJNSA_ILi128EEESG_NSA_ILi32EEEEEENS_6half_tENS5_IJlSC_lEEESJ_SK_NS4_8TiledMMAINS4_8MMA_AtomIJNS4_4SM904GMMA26MMA_64x128x16_F32F16F16_SSILNSO_5MajorE0ELSQ_0ELNSO_7ScaleInE1ELSR_1EEEEEENS4_6LayoutISD_NS5_IJSC_NSA_ILi0EEESV_EEEEENS5_IJNS4_10UnderscoreESY_SY_EEEEENS4_13SM90_TMA_LOADENS4_14ComposedLayoutINS4_7SwizzleILi2ELi4ELi3EEENS4_18smem_ptr_flag_bitsILi16EEENSU_INS5_IJNSA_ILi8EEESH_EEENS5_IJSH_SC_EEEEEEEvNS4_8identityENS4_23SM90_TMA_LOAD_MULTICASTES1B_vS1C_EENS_8epilogue10collective6detail29Sm90TmaWarpSpecializedAdapterINS1G_15DefaultEpilogueISJ_SK_SK_NS1F_6thread17LinearCombinationISJ_Li1EffLNS1K_9ScaleType4KindE0ELNS_15FloatRoundStyleE2ESJ_EENS1_15EpilogueDefaultEEEEEvvEEEEvNT_6ParamsE,"a",@progbits
	.sectionflags	@""
	.align	4
.nv.constant0._ZN7cutlass13device_kernelINS_4gemm6kernel13GemmUniversalIN4cute5tupleIJiiiiEEENS1_10collective13CollectiveMmaINS1_34MainloopSm90TmaGmmaWarpSpecializedILi14ENS5_IJNS4_1CILi2EEENSA_ILi1EEESC_EEENS1_35KernelTmaWarpSpecializedCooperativeEEENS5_IJNSA_ILi128EEESG_NSA_ILi32EEEEEENS_6half_tENS5_IJlSC_lEEESJ_SK_NS4_8TiledMMAINS4_8MMA_AtomIJNS4_4SM904GMMA26MMA_64x128x16_F32F16F16_SSILNSO_5MajorE0ELSQ_0ELNSO_7ScaleInE1ELSR_1EEEEEENS4_6LayoutISD_NS5_IJSC_NSA_ILi0EEESV_EEEEENS5_IJNS4_10UnderscoreESY_SY_EEEEENS4_13SM90_TMA_LOADENS4_14ComposedLayoutINS4_7SwizzleILi2ELi4ELi3EEENS4_18smem_ptr_flag_bitsILi16EEENSU_INS5_IJNSA_ILi8EEESH_EEENS5_IJSH_SC_EEEEEEEvNS4_8identityENS4_23SM90_TMA_LOAD_MULTICASTES1B_vS1C_EENS_8epilogue10collective6detail29Sm90TmaWarpSpecializedAdapterINS1G_15DefaultEpilogueISJ_SK_SK_NS1F_6thread17LinearCombinationISJ_Li1EffLNS1K_9ScaleType4KindE0ELNS_15FloatRoundStyleE2ESJ_EENS1_15EpilogueDefaultEEEEEvvEEEEvNT_6ParamsE:
	.zero		1664


//--------------------- SYMBOLS --------------------------

	.type		.nv.reservedSmem.offset0,@object
	.size		.nv.reservedSmem.offset0,0x4
	.type		__assertfail,@function
